//
// Generated by NVIDIA NVVM Compiler
//
// Compiler Build ID: CL-36424714
// Cuda compilation tools, release 13.0, V13.0.88
// Based on NVVM 20.0.0
//

.version 9.0
.target sm_100
.address_size 64

	// .globl	_ZN3cub18CUB_300001_SM_10006detail11EmptyKernelIvEEvv
.global .align 1 .b8 _ZN30_INTERNAL_bd287a3d_4_k_cu_main4cuda3std3__45__cpo5beginE[1];
.global .align 1 .b8 _ZN30_INTERNAL_bd287a3d_4_k_cu_main4cuda3std3__45__cpo3endE[1];
.global .align 1 .b8 _ZN30_INTERNAL_bd287a3d_4_k_cu_main4cuda3std3__45__cpo6cbeginE[1];
.global .align 1 .b8 _ZN30_INTERNAL_bd287a3d_4_k_cu_main4cuda3std3__45__cpo4cendE[1];
.global .align 1 .b8 _ZN30_INTERNAL_bd287a3d_4_k_cu_main4cuda3std3__45__cpo6rbeginE[1];
.global .align 1 .b8 _ZN30_INTERNAL_bd287a3d_4_k_cu_main4cuda3std3__45__cpo4rendE[1];
.global .align 1 .b8 _ZN30_INTERNAL_bd287a3d_4_k_cu_main4cuda3std3__45__cpo7crbeginE[1];
.global .align 1 .b8 _ZN30_INTERNAL_bd287a3d_4_k_cu_main4cuda3std3__45__cpo5crendE[1];
.global .align 1 .b8 _ZN30_INTERNAL_bd287a3d_4_k_cu_main4cuda3std3__432_GLOBAL__N__bd287a3d_4_k_cu_main6ignoreE[1];
.global .align 1 .b8 _ZN30_INTERNAL_bd287a3d_4_k_cu_main4cuda3std3__419piecewise_constructE[1];
.global .align 1 .b8 _ZN30_INTERNAL_bd287a3d_4_k_cu_main4cuda3std3__48in_placeE[1];
.global .align 1 .b8 _ZN30_INTERNAL_bd287a3d_4_k_cu_main4cuda3std3__420unreachable_sentinelE[1];
.global .align 1 .b8 _ZN30_INTERNAL_bd287a3d_4_k_cu_main4cuda3std3__47nulloptE[1];
.global .align 1 .b8 _ZN30_INTERNAL_bd287a3d_4_k_cu_main4cuda3std3__48unexpectE[1];
.global .align 1 .b8 _ZN30_INTERNAL_bd287a3d_4_k_cu_main4cuda3std6ranges3__45__cpo4swapE[1];
.global .align 1 .b8 _ZN30_INTERNAL_bd287a3d_4_k_cu_main4cuda3std6ranges3__45__cpo9iter_moveE[1];
.global .align 1 .b8 _ZN30_INTERNAL_bd287a3d_4_k_cu_main4cuda3std6ranges3__45__cpo5beginE[1];
.global .align 1 .b8 _ZN30_INTERNAL_bd287a3d_4_k_cu_main4cuda3std6ranges3__45__cpo3endE[1];
.global .align 1 .b8 _ZN30_INTERNAL_bd287a3d_4_k_cu_main4cuda3std6ranges3__45__cpo6cbeginE[1];
.global .align 1 .b8 _ZN30_INTERNAL_bd287a3d_4_k_cu_main4cuda3std6ranges3__45__cpo4cendE[1];
.global .align 1 .b8 _ZN30_INTERNAL_bd287a3d_4_k_cu_main4cuda3std6ranges3__45__cpo7advanceE[1];
.global .align 1 .b8 _ZN30_INTERNAL_bd287a3d_4_k_cu_main4cuda3std6ranges3__45__cpo9iter_swapE[1];
.global .align 1 .b8 _ZN30_INTERNAL_bd287a3d_4_k_cu_main4cuda3std6ranges3__45__cpo4nextE[1];
.global .align 1 .b8 _ZN30_INTERNAL_bd287a3d_4_k_cu_main4cuda3std6ranges3__45__cpo4prevE[1];
.global .align 1 .b8 _ZN30_INTERNAL_bd287a3d_4_k_cu_main4cuda3std6ranges3__45__cpo4dataE[1];
.global .align 1 .b8 _ZN30_INTERNAL_bd287a3d_4_k_cu_main4cuda3std6ranges3__45__cpo5cdataE[1];
.global .align 1 .b8 _ZN30_INTERNAL_bd287a3d_4_k_cu_main4cuda3std6ranges3__45__cpo4sizeE[1];
.global .align 1 .b8 _ZN30_INTERNAL_bd287a3d_4_k_cu_main4cuda3std6ranges3__45__cpo5ssizeE[1];
.global .align 1 .b8 _ZN30_INTERNAL_bd287a3d_4_k_cu_main4cuda3std6ranges3__45__cpo8distanceE[1];
.global .align 1 .b8 _ZN30_INTERNAL_bd287a3d_4_k_cu_main6thrust24THRUST_300001_SM_1000_NS8cuda_cub3parE[1];
.global .align 1 .b8 _ZN30_INTERNAL_bd287a3d_4_k_cu_main6thrust24THRUST_300001_SM_1000_NS8cuda_cub10par_nosyncE[1];
.global .align 1 .b8 _ZN30_INTERNAL_bd287a3d_4_k_cu_main6thrust24THRUST_300001_SM_1000_NS6system6detail10sequential3seqE[1];
.global .align 1 .b8 _ZN30_INTERNAL_bd287a3d_4_k_cu_main6thrust24THRUST_300001_SM_1000_NS12placeholders2_1E[1];
.global .align 1 .b8 _ZN30_INTERNAL_bd287a3d_4_k_cu_main6thrust24THRUST_300001_SM_1000_NS12placeholders2_2E[1];
.global .align 1 .b8 _ZN30_INTERNAL_bd287a3d_4_k_cu_main6thrust24THRUST_300001_SM_1000_NS12placeholders2_3E[1];
.global .align 1 .b8 _ZN30_INTERNAL_bd287a3d_4_k_cu_main6thrust24THRUST_300001_SM_1000_NS12placeholders2_4E[1];
.global .align 1 .b8 _ZN30_INTERNAL_bd287a3d_4_k_cu_main6thrust24THRUST_300001_SM_1000_NS12placeholders2_5E[1];
.global .align 1 .b8 _ZN30_INTERNAL_bd287a3d_4_k_cu_main6thrust24THRUST_300001_SM_1000_NS12placeholders2_6E[1];
.global .align 1 .b8 _ZN30_INTERNAL_bd287a3d_4_k_cu_main6thrust24THRUST_300001_SM_1000_NS12placeholders2_7E[1];
.global .align 1 .b8 _ZN30_INTERNAL_bd287a3d_4_k_cu_main6thrust24THRUST_300001_SM_1000_NS12placeholders2_8E[1];
.global .align 1 .b8 _ZN30_INTERNAL_bd287a3d_4_k_cu_main6thrust24THRUST_300001_SM_1000_NS12placeholders2_9E[1];
.global .align 1 .b8 _ZN30_INTERNAL_bd287a3d_4_k_cu_main6thrust24THRUST_300001_SM_1000_NS12placeholders3_10E[1];
.global .align 1 .b8 _ZN30_INTERNAL_bd287a3d_4_k_cu_main6thrust24THRUST_300001_SM_1000_NS3seqE[1];

.visible .entry _ZN3cub18CUB_300001_SM_10006detail11EmptyKernelIvEEvv()
{


	ret;

}
	// .globl	_ZN3cub18CUB_300001_SM_10006detail8for_each13static_kernelINS2_12policy_hub_t12policy_500_tEmN6thrust24THRUST_300001_SM_1000_NS8cuda_cub20__uninitialized_fill7functorINS7_10device_ptrIfEEfEEEEvT0_T1_
.visible .entry _ZN3cub18CUB_300001_SM_10006detail8for_each13static_kernelINS2_12policy_hub_t12policy_500_tEmN6thrust24THRUST_300001_SM_1000_NS8cuda_cub20__uninitialized_fill7functorINS7_10device_ptrIfEEfEEEEvT0_T1_(
	.param .u64 _ZN3cub18CUB_300001_SM_10006detail8for_each13static_kernelINS2_12policy_hub_t12policy_500_tEmN6thrust24THRUST_300001_SM_1000_NS8cuda_cub20__uninitialized_fill7functorINS7_10device_ptrIfEEfEEEEvT0_T1__param_0,
	.param .align 8 .b8 _ZN3cub18CUB_300001_SM_10006detail8for_each13static_kernelINS2_12policy_hub_t12policy_500_tEmN6thrust24THRUST_300001_SM_1000_NS8cuda_cub20__uninitialized_fill7functorINS7_10device_ptrIfEEfEEEEvT0_T1__param_1[16]
)
.maxntid 256
{
	.reg .pred 	%p<4>;
	.reg .b16 	%rs<5>;
	.reg .b32 	%r<10>;
	.reg .b32 	%f<3>;
	.reg .b64 	%rd<16>;

	ld.param.f32 	%f2, [_ZN3cub18CUB_300001_SM_10006detail8for_each13static_kernelINS2_12policy_hub_t12policy_500_tEmN6thrust24THRUST_300001_SM_1000_NS8cuda_cub20__uninitialized_fill7functorINS7_10device_ptrIfEEfEEEEvT0_T1__param_1+8];
	ld.param.u64 	%rd4, [_ZN3cub18CUB_300001_SM_10006detail8for_each13static_kernelINS2_12policy_hub_t12policy_500_tEmN6thrust24THRUST_300001_SM_1000_NS8cuda_cub20__uninitialized_fill7functorINS7_10device_ptrIfEEfEEEEvT0_T1__param_1];
	ld.param.u64 	%rd5, [_ZN3cub18CUB_300001_SM_10006detail8for_each13static_kernelINS2_12policy_hub_t12policy_500_tEmN6thrust24THRUST_300001_SM_1000_NS8cuda_cub20__uninitialized_fill7functorINS7_10device_ptrIfEEfEEEEvT0_T1__param_0];
	mov.u32 	%r7, %ctaid.x;
	mul.wide.u32 	%rd1, %r7, 512;
	sub.s64 	%rd2, %rd5, %rd1;
	setp.lt.u64 	%p1, %rd2, 512;
	@%p1 bra 	$L__BB1_2;
	mov.u32 	%r9, %tid.x;
	cvta.to.global.u64 	%rd11, %rd4;
	cvt.u64.u32 	%rd12, %r9;
	add.s64 	%rd13, %rd1, %rd12;
	shl.b64 	%rd14, %rd13, 2;
	add.s64 	%rd15, %rd11, %rd14;
	st.global.f32 	[%rd15], %f2;
	st.global.f32 	[%rd15+1024], %f2;
	bra.uni 	$L__BB1_6;
$L__BB1_2:
	cvta.to.global.u64 	%rd6, %rd4;
	mov.u32 	%r1, %tid.x;
	cvt.u64.u32 	%rd7, %r1;
	setp.le.u64 	%p2, %rd2, %rd7;
	add.s64 	%rd8, %rd1, %rd7;
	shl.b64 	%rd9, %rd8, 2;
	add.s64 	%rd3, %rd6, %rd9;
	@%p2 bra 	$L__BB1_4;
	st.global.f32 	[%rd3], %f2;
$L__BB1_4:
	add.s32 	%r8, %r1, 256;
	cvt.u64.u32 	%rd10, %r8;
	setp.le.u64 	%p3, %rd2, %rd10;
	@%p3 bra 	$L__BB1_6;
	st.global.f32 	[%rd3+1024], %f2;
$L__BB1_6:
	ret;

}
	// .globl	_ZN3cub18CUB_300001_SM_10006detail8for_each13static_kernelINS2_12policy_hub_t12policy_500_tElNS2_12op_wrapper_tIl18arbitrary_functor1N6thrust24THRUST_300001_SM_1000_NS12zip_iteratorIN4cuda3std3__45tupleIJNS9_6detail15normal_iteratorINS9_10device_ptrIfEEEESJ_SJ_SJ_EEEEEEEEEvT0_T1_
.visible .entry _ZN3cub18CUB_300001_SM_10006detail8for_each13static_kernelINS2_12policy_hub_t12policy_500_tElNS2_12op_wrapper_tIl18arbitrary_functor1N6thrust24THRUST_300001_SM_1000_NS12zip_iteratorIN4cuda3std3__45tupleIJNS9_6detail15normal_iteratorINS9_10device_ptrIfEEEESJ_SJ_SJ_EEEEEEEEEvT0_T1_(
	.param .u64 _ZN3cub18CUB_300001_SM_10006detail8for_each13static_kernelINS2_12policy_hub_t12policy_500_tElNS2_12op_wrapper_tIl18arbitrary_functor1N6thrust24THRUST_300001_SM_1000_NS12zip_iteratorIN4cuda3std3__45tupleIJNS9_6detail15normal_iteratorINS9_10device_ptrIfEEEESJ_SJ_SJ_EEEEEEEEEvT0_T1__param_0,
	.param .align 8 .b8 _ZN3cub18CUB_300001_SM_10006detail8for_each13static_kernelINS2_12policy_hub_t12policy_500_tElNS2_12op_wrapper_tIl18arbitrary_functor1N6thrust24THRUST_300001_SM_1000_NS12zip_iteratorIN4cuda3std3__45tupleIJNS9_6detail15normal_iteratorINS9_10device_ptrIfEEEESJ_SJ_SJ_EEEEEEEEEvT0_T1__param_1[40]
)
.maxntid 256
{
	.reg .pred 	%p<4>;
	.reg .b16 	%rs<9>;
	.reg .b32 	%r<16>;
	.reg .b32 	%f<17>;
	.reg .b64 	%rd<38>;

	ld.param.u64 	%rd12, [_ZN3cub18CUB_300001_SM_10006detail8for_each13static_kernelINS2_12policy_hub_t12policy_500_tElNS2_12op_wrapper_tIl18arbitrary_functor1N6thrust24THRUST_300001_SM_1000_NS12zip_iteratorIN4cuda3std3__45tupleIJNS9_6detail15normal_iteratorINS9_10device_ptrIfEEEESJ_SJ_SJ_EEEEEEEEEvT0_T1__param_1+24];
	ld.param.u64 	%rd11, [_ZN3cub18CUB_300001_SM_10006detail8for_each13static_kernelINS2_12policy_hub_t12policy_500_tElNS2_12op_wrapper_tIl18arbitrary_functor1N6thrust24THRUST_300001_SM_1000_NS12zip_iteratorIN4cuda3std3__45tupleIJNS9_6detail15normal_iteratorINS9_10device_ptrIfEEEESJ_SJ_SJ_EEEEEEEEEvT0_T1__param_1+16];
	ld.param.u64 	%rd10, [_ZN3cub18CUB_300001_SM_10006detail8for_each13static_kernelINS2_12policy_hub_t12policy_500_tElNS2_12op_wrapper_tIl18arbitrary_functor1N6thrust24THRUST_300001_SM_1000_NS12zip_iteratorIN4cuda3std3__45tupleIJNS9_6detail15normal_iteratorINS9_10device_ptrIfEEEESJ_SJ_SJ_EEEEEEEEEvT0_T1__param_1+8];
	ld.param.u64 	%rd9, [_ZN3cub18CUB_300001_SM_10006detail8for_each13static_kernelINS2_12policy_hub_t12policy_500_tElNS2_12op_wrapper_tIl18arbitrary_functor1N6thrust24THRUST_300001_SM_1000_NS12zip_iteratorIN4cuda3std3__45tupleIJNS9_6detail15normal_iteratorINS9_10device_ptrIfEEEESJ_SJ_SJ_EEEEEEEEEvT0_T1__param_1];
	ld.param.u64 	%rd13, [_ZN3cub18CUB_300001_SM_10006detail8for_each13static_kernelINS2_12policy_hub_t12policy_500_tElNS2_12op_wrapper_tIl18arbitrary_functor1N6thrust24THRUST_300001_SM_1000_NS12zip_iteratorIN4cuda3std3__45tupleIJNS9_6detail15normal_iteratorINS9_10device_ptrIfEEEESJ_SJ_SJ_EEEEEEEEEvT0_T1__param_0];
	mov.u32 	%r11, %ctaid.x;
	mul.wide.u32 	%rd1, %r11, 512;
	sub.s64 	%rd2, %rd13, %rd1;
	setp.lt.s64 	%p1, %rd2, 512;
	@%p1 bra 	$L__BB2_2;
	mov.u32 	%r15, %tid.x;
	cvta.to.global.u64 	%rd27, %rd12;
	cvta.to.global.u64 	%rd28, %rd11;
	cvta.to.global.u64 	%rd29, %rd10;
	cvta.to.global.u64 	%rd30, %rd9;
	cvt.u64.u32 	%rd31, %r15;
	add.s64 	%rd32, %rd1, %rd31;
	shl.b64 	%rd33, %rd32, 2;
	add.s64 	%rd34, %rd30, %rd33;
	add.s64 	%rd35, %rd29, %rd33;
	add.s64 	%rd36, %rd28, %rd33;
	add.s64 	%rd37, %rd27, %rd33;
	ld.global.f32 	%f9, [%rd34];
	ld.global.f32 	%f10, [%rd35];
	ld.global.f32 	%f11, [%rd36];
	fma.rn.f32 	%f12, %f10, %f11, %f9;
	st.global.f32 	[%rd37], %f12;
	ld.global.f32 	%f13, [%rd34+1024];
	ld.global.f32 	%f14, [%rd35+1024];
	ld.global.f32 	%f15, [%rd36+1024];
	fma.rn.f32 	%f16, %f14, %f15, %f13;
	st.global.f32 	[%rd37+1024], %f16;
	bra.uni 	$L__BB2_6;
$L__BB2_2:
	cvta.to.global.u64 	%rd3, %rd9;
	cvta.to.global.u64 	%rd4, %rd10;
	cvta.to.global.u64 	%rd5, %rd11;
	cvta.to.global.u64 	%rd6, %rd12;
	mov.u32 	%r12, %tid.x;
	cvt.s64.s32 	%rd7, %rd2;
	cvt.u64.u32 	%rd8, %r12;
	setp.le.s64 	%p2, %rd7, %rd8;
	@%p2 bra 	$L__BB2_4;
	add.s64 	%rd14, %rd1, %rd8;
	shl.b64 	%rd15, %rd14, 2;
	add.s64 	%rd16, %rd3, %rd15;
	add.s64 	%rd17, %rd4, %rd15;
	add.s64 	%rd18, %rd5, %rd15;
	add.s64 	%rd19, %rd6, %rd15;
	ld.global.f32 	%f1, [%rd16];
	ld.global.f32 	%f2, [%rd17];
	ld.global.f32 	%f3, [%rd18];
	fma.rn.f32 	%f4, %f2, %f3, %f1;
	st.global.f32 	[%rd19], %f4;
$L__BB2_4:
	cvt.u32.u64 	%r13, %rd8;
	add.s32 	%r14, %r13, 256;
	cvt.u64.u32 	%rd20, %r14;
	setp.le.s64 	%p3, %rd7, %rd20;
	@%p3 bra 	$L__BB2_6;
	add.s64 	%rd21, %rd1, %rd8;
	shl.b64 	%rd22, %rd21, 2;
	add.s64 	%rd23, %rd3, %rd22;
	add.s64 	%rd24, %rd4, %rd22;
	add.s64 	%rd25, %rd5, %rd22;
	add.s64 	%rd26, %rd6, %rd22;
	ld.global.f32 	%f5, [%rd23+1024];
	ld.global.f32 	%f6, [%rd24+1024];
	ld.global.f32 	%f7, [%rd25+1024];
	fma.rn.f32 	%f8, %f6, %f7, %f5;
	st.global.f32 	[%rd26+1024], %f8;
$L__BB2_6:
	ret;

}
	// .globl	_ZN3cub18CUB_300001_SM_10006detail8for_each13static_kernelINS2_12policy_hub_t12policy_500_tElNS2_12op_wrapper_tIlN6thrust24THRUST_300001_SM_1000_NS12zip_functionI18arbitrary_functor2EENS8_12zip_iteratorIN4cuda3std3__45tupleIJNS8_6detail15normal_iteratorINS8_10device_ptrIfEEEESL_SL_SL_EEEEEEEEEvT0_T1_
.visible .entry _ZN3cub18CUB_300001_SM_10006detail8for_each13static_kernelINS2_12policy_hub_t12policy_500_tElNS2_12op_wrapper_tIlN6thrust24THRUST_300001_SM_1000_NS12zip_functionI18arbitrary_functor2EENS8_12zip_iteratorIN4cuda3std3__45tupleIJNS8_6detail15normal_iteratorINS8_10device_ptrIfEEEESL_SL_SL_EEEEEEEEEvT0_T1_(
	.param .u64 _ZN3cub18CUB_300001_SM_10006detail8for_each13static_kernelINS2_12policy_hub_t12policy_500_tElNS2_12op_wrapper_tIlN6thrust24THRUST_300001_SM_1000_NS12zip_functionI18arbitrary_functor2EENS8_12zip_iteratorIN4cuda3std3__45tupleIJNS8_6detail15normal_iteratorINS8_10device_ptrIfEEEESL_SL_SL_EEEEEEEEEvT0_T1__param_0,
	.param .align 8 .b8 _ZN3cub18CUB_300001_SM_10006detail8for_each13static_kernelINS2_12policy_hub_t12policy_500_tElNS2_12op_wrapper_tIlN6thrust24THRUST_300001_SM_1000_NS12zip_functionI18arbitrary_functor2EENS8_12zip_iteratorIN4cuda3std3__45tupleIJNS8_6detail15normal_iteratorINS8_10device_ptrIfEEEESL_SL_SL_EEEEEEEEEvT0_T1__param_1[40]
)
.maxntid 256
{
	.reg .pred 	%p<4>;
	.reg .b16 	%rs<9>;
	.reg .b32 	%r<16>;
	.reg .b32 	%f<17>;
	.reg .b64 	%rd<38>;

	ld.param.u64 	%rd12, [_ZN3cub18CUB_300001_SM_10006detail8for_each13static_kernelINS2_12policy_hub_t12policy_500_tElNS2_12op_wrapper_tIlN6thrust24THRUST_300001_SM_1000_NS12zip_functionI18arbitrary_functor2EENS8_12zip_iteratorIN4cuda3std3__45tupleIJNS8_6detail15normal_iteratorINS8_10device_ptrIfEEEESL_SL_SL_EEEEEEEEEvT0_T1__param_1+24];
	ld.param.u64 	%rd11, [_ZN3cub18CUB_300001_SM_10006detail8for_each13static_kernelINS2_12policy_hub_t12policy_500_tElNS2_12op_wrapper_tIlN6thrust24THRUST_300001_SM_1000_NS12zip_functionI18arbitrary_functor2EENS8_12zip_iteratorIN4cuda3std3__45tupleIJNS8_6detail15normal_iteratorINS8_10device_ptrIfEEEESL_SL_SL_EEEEEEEEEvT0_T1__param_1+16];
	ld.param.u64 	%rd10, [_ZN3cub18CUB_300001_SM_10006detail8for_each13static_kernelINS2_12policy_hub_t12policy_500_tElNS2_12op_wrapper_tIlN6thrust24THRUST_300001_SM_1000_NS12zip_functionI18arbitrary_functor2EENS8_12zip_iteratorIN4cuda3std3__45tupleIJNS8_6detail15normal_iteratorINS8_10device_ptrIfEEEESL_SL_SL_EEEEEEEEEvT0_T1__param_1+8];
	ld.param.u64 	%rd9, [_ZN3cub18CUB_300001_SM_10006detail8for_each13static_kernelINS2_12policy_hub_t12policy_500_tElNS2_12op_wrapper_tIlN6thrust24THRUST_300001_SM_1000_NS12zip_functionI18arbitrary_functor2EENS8_12zip_iteratorIN4cuda3std3__45tupleIJNS8_6detail15normal_iteratorINS8_10device_ptrIfEEEESL_SL_SL_EEEEEEEEEvT0_T1__param_1];
	ld.param.u64 	%rd13, [_ZN3cub18CUB_300001_SM_10006detail8for_each13static_kernelINS2_12policy_hub_t12policy_500_tElNS2_12op_wrapper_tIlN6thrust24THRUST_300001_SM_1000_NS12zip_functionI18arbitrary_functor2EENS8_12zip_iteratorIN4cuda3std3__45tupleIJNS8_6detail15normal_iteratorINS8_10device_ptrIfEEEESL_SL_SL_EEEEEEEEEvT0_T1__param_0];
	mov.u32 	%r11, %ctaid.x;
	mul.wide.u32 	%rd1, %r11, 512;
	sub.s64 	%rd2, %rd13, %rd1;
	setp.lt.s64 	%p1, %rd2, 512;
	@%p1 bra 	$L__BB3_2;
	mov.u32 	%r15, %tid.x;
	cvta.to.global.u64 	%rd27, %rd12;
	cvta.to.global.u64 	%rd28, %rd11;
	cvta.to.global.u64 	%rd29, %rd10;
	cvta.to.global.u64 	%rd30, %rd9;
	cvt.u64.u32 	%rd31, %r15;
	add.s64 	%rd32, %rd1, %rd31;
	shl.b64 	%rd33, %rd32, 2;
	add.s64 	%rd34, %rd30, %rd33;
	add.s64 	%rd35, %rd29, %rd33;
	add.s64 	%rd36, %rd28, %rd33;
	add.s64 	%rd37, %rd27, %rd33;
	ld.global.f32 	%f9, [%rd34];
	ld.global.f32 	%f10, [%rd35];
	ld.global.f32 	%f11, [%rd36];
	fma.rn.f32 	%f12, %f10, %f11, %f9;
	st.global.f32 	[%rd37], %f12;
	ld.global.f32 	%f13, [%rd34+1024];
	ld.global.f32 	%f14, [%rd35+1024];
	ld.global.f32 	%f15, [%rd36+1024];
	fma.rn.f32 	%f16, %f14, %f15, %f13;
	st.global.f32 	[%rd37+1024], %f16;
	bra.uni 	$L__BB3_6;
$L__BB3_2:
	cvta.to.global.u64 	%rd3, %rd9;
	cvta.to.global.u64 	%rd4, %rd10;
	cvta.to.global.u64 	%rd5, %rd11;
	cvta.to.global.u64 	%rd6, %rd12;
	mov.u32 	%r12, %tid.x;
	cvt.s64.s32 	%rd7, %rd2;
	cvt.u64.u32 	%rd8, %r12;
	setp.le.s64 	%p2, %rd7, %rd8;
	@%p2 bra 	$L__BB3_4;
	add.s64 	%rd14, %rd1, %rd8;
	shl.b64 	%rd15, %rd14, 2;
	add.s64 	%rd16, %rd3, %rd15;
	add.s64 	%rd17, %rd4, %rd15;
	add.s64 	%rd18, %rd5, %rd15;
	add.s64 	%rd19, %rd6, %rd15;
	ld.global.f32 	%f1, [%rd16];
	ld.global.f32 	%f2, [%rd17];
	ld.global.f32 	%f3, [%rd18];
	fma.rn.f32 	%f4, %f2, %f3, %f1;
	st.global.f32 	[%rd19], %f4;
$L__BB3_4:
	cvt.u32.u64 	%r13, %rd8;
	add.s32 	%r14, %r13, 256;
	cvt.u64.u32 	%rd20, %r14;
	setp.le.s64 	%p3, %rd7, %rd20;
	@%p3 bra 	$L__BB3_6;
	add.s64 	%rd21, %rd1, %rd8;
	shl.b64 	%rd22, %rd21, 2;
	add.s64 	%rd23, %rd3, %rd22;
	add.s64 	%rd24, %rd4, %rd22;
	add.s64 	%rd25, %rd5, %rd22;
	add.s64 	%rd26, %rd6, %rd22;
	ld.global.f32 	%f5, [%rd23+1024];
	ld.global.f32 	%f6, [%rd24+1024];
	ld.global.f32 	%f7, [%rd25+1024];
	fma.rn.f32 	%f8, %f6, %f7, %f5;
	st.global.f32 	[%rd26+1024], %f8;
$L__BB3_6:
	ret;

}


// ===== COMPILED SASS (sm_100) =====

	.target	sm_100

	.elftype	@"ET_EXEC"


//--------------------- .note.nv.tkinfo           --------------------------
	.section	.note.nv.tkinfo,"",@"SHT_NOTE"
	.sectionflags	@"SHF_NOTE_NV_TKINFO"
	.tkinfo
        /*0018*/ 	.word	0x00000002
        /*0030*/ 	.string	""
        /*0030*/ 	.string	"ptxas"
        /*0030*/ 	.string	"Cuda compilation tools, release 13.0, V13.0.88"
        /*0030*/ 	.string	"Build cuda_13.0.r13.0/compiler.36424714_0"
        /*0030*/ 	.string	"-arch sm_100 -m 64 "



//--------------------- .note.nv.cuinfo           --------------------------
	.section	.note.nv.cuinfo,"",@"SHT_NOTE"
	.sectionflags	@"SHF_NOTE_NV_CUINFO"
        /*0018*/ 	.short	0x0002
        /*001a*/ 	.short	0x0064
        /*001c*/ 	.short	0x0082
	.zero		2


//--------------------- .nv.info                  --------------------------
	.section	.nv.info,"",@"SHT_CUDA_INFO"
	.align	4


	//----- nvinfo : EIATTR_REGCOUNT
	.align		4
        /*0000*/ 	.byte	0x04, 0x2f
        /*0002*/ 	.short	(.L_44 - .L_43)
	.align		4
.L_43:
        /*0004*/ 	.word	index@(_ZN3cub18CUB_300001_SM_10006detail11EmptyKernelIvEEvv)
        /*0008*/ 	.word	0x00000004


	//----- nvinfo : EIATTR_FRAME_SIZE
	.align		4
.L_44:
        /*000c*/ 	.byte	0x04, 0x11
        /*000e*/ 	.short	(.L_46 - .L_45)
	.align		4
.L_45:
        /*0010*/ 	.word	index@(_ZN3cub18CUB_300001_SM_10006detail11EmptyKernelIvEEvv)
        /*0014*/ 	.word	0x00000000


	//----- nvinfo : EIATTR_REGCOUNT
	.align		4
.L_46:
        /*0018*/ 	.byte	0x04, 0x2f
        /*001a*/ 	.short	(.L_48 - .L_47)
	.align		4
.L_47:
        /*001c*/ 	.word	index@(_ZN3cub18CUB_300001_SM_10006detail8for_each13static_kernelINS2_12policy_hub_t12policy_500_tEmN6thrust24THRUST_300001_SM_1000_NS8cuda_cub20__uninitialized_fill7functorINS7_10device_ptrIfEEfEEEEvT0_T1_)
        /*0020*/ 	.word	0x00000008


	//----- nvinfo : EIATTR_FRAME_SIZE
	.align		4
.L_48:
        /*0024*/ 	.byte	0x04, 0x11
        /*0026*/ 	.short	(.L_50 - .L_49)
	.align		4
.L_49:
        /*0028*/ 	.word	index@(_ZN3cub18CUB_300001_SM_10006detail8for_each13static_kernelINS2_12policy_hub_t12policy_500_tEmN6thrust24THRUST_300001_SM_1000_NS8cuda_cub20__uninitialized_fill7functorINS7_10device_ptrIfEEfEEEEvT0_T1_)
        /*002c*/ 	.word	0x00000000


	//----- nvinfo : EIATTR_REGCOUNT
	.align		4
.L_50:
        /*0030*/ 	.byte	0x04, 0x2f
        /*0032*/ 	.short	(.L_52 - .L_51)
	.align		4
.L_51:
        /*0034*/ 	.word	index@(_ZN3cub18CUB_300001_SM_10006detail8for_each13static_kernelINS2_12policy_hub_t12policy_500_tElNS2_12op_wrapper_tIl18arbitrary_functor1N6thrust24THRUST_300001_SM_1000_NS12zip_iteratorIN4cuda3std3__45tupleIJNS9_6detail15normal_iteratorINS9_10device_ptrIfEEEESJ_SJ_SJ_EEEEEEEEEvT0_T1_)
        /*0038*/ 	.word	0x00000010


	//----- nvinfo : EIATTR_FRAME_SIZE
	.align		4
.L_52:
        /*003c*/ 	.byte	0x04, 0x11
        /*003e*/ 	.short	(.L_54 - .L_53)
	.align		4
.L_53:
        /*0040*/ 	.word	index@(_ZN3cub18CUB_300001_SM_10006detail8for_each13static_kernelINS2_12policy_hub_t12policy_500_tElNS2_12op_wrapper_tIl18arbitrary_functor1N6thrust24THRUST_300001_SM_1000_NS12zip_iteratorIN4cuda3std3__45tupleIJNS9_6detail15normal_iteratorINS9_10device_ptrIfEEEESJ_SJ_SJ_EEEEEEEEEvT0_T1_)
        /*0044*/ 	.word	0x00000000


	//----- nvinfo : EIATTR_REGCOUNT
	.align		4
.L_54:
        /*0048*/ 	.byte	0x04, 0x2f
        /*004a*/ 	.short	(.L_56 - .L_55)
	.align		4
.L_55:
        /*004c*/ 	.word	index@(_ZN3cub18CUB_300001_SM_10006detail8for_each13static_kernelINS2_12policy_hub_t12policy_500_tElNS2_12op_wrapper_tIlN6thrust24THRUST_300001_SM_1000_NS12zip_functionI18arbitrary_functor2EENS8_12zip_iteratorIN4cuda3std3__45tupleIJNS8_6detail15normal_iteratorINS8_10device_ptrIfEEEESL_SL_SL_EEEEEEEEEvT0_T1_)
        /*0050*/ 	.word	0x00000010


	//----- nvinfo : EIATTR_FRAME_SIZE
	.align		4
.L_56:
        /*0054*/ 	.byte	0x04, 0x11
        /*0056*/ 	.short	(.L_58 - .L_57)
	.align		4
.L_57:
        /*0058*/ 	.word	index@(_ZN3cub18CUB_300001_SM_10006detail8for_each13static_kernelINS2_12policy_hub_t12policy_500_tElNS2_12op_wrapper_tIlN6thrust24THRUST_300001_SM_1000_NS12zip_functionI18arbitrary_functor2EENS8_12zip_iteratorIN4cuda3std3__45tupleIJNS8_6detail15normal_iteratorINS8_10device_ptrIfEEEESL_SL_SL_EEEEEEEEEvT0_T1_)
        /*005c*/ 	.word	0x00000000


	//----- nvinfo : EIATTR_MIN_STACK_SIZE
	.align		4
.L_58:
        /*0060*/ 	.byte	0x04, 0x12
        /*0062*/ 	.short	(.L_60 - .L_59)
	.align		4
.L_59:
        /*0064*/ 	.word	index@(_ZN3cub18CUB_300001_SM_10006detail8for_each13static_kernelINS2_12policy_hub_t12policy_500_tElNS2_12op_wrapper_tIlN6thrust24THRUST_300001_SM_1000_NS12zip_functionI18arbitrary_functor2EENS8_12zip_iteratorIN4cuda3std3__45tupleIJNS8_6detail15normal_iteratorINS8_10device_ptrIfEEEESL_SL_SL_EEEEEEEEEvT0_T1_)
        /*0068*/ 	.word	0x00000000


	//----- nvinfo : EIATTR_MIN_STACK_SIZE
	.align		4
.L_60:
        /*006c*/ 	.byte	0x04, 0x12
        /*006e*/ 	.short	(.L_62 - .L_61)
	.align		4
.L_61:
        /*0070*/ 	.word	index@(_ZN3cub18CUB_300001_SM_10006detail8for_each13static_kernelINS2_12policy_hub_t12policy_500_tElNS2_12op_wrapper_tIl18arbitrary_functor1N6thrust24THRUST_300001_SM_1000_NS12zip_iteratorIN4cuda3std3__45tupleIJNS9_6detail15normal_iteratorINS9_10device_ptrIfEEEESJ_SJ_SJ_EEEEEEEEEvT0_T1_)
        /*0074*/ 	.word	0x00000000


	//----- nvinfo : EIATTR_MIN_STACK_SIZE
	.align		4
.L_62:
        /*0078*/ 	.byte	0x04, 0x12
        /*007a*/ 	.short	(.L_64 - .L_63)
	.align		4
.L_63:
        /*007c*/ 	.word	index@(_ZN3cub18CUB_300001_SM_10006detail8for_each13static_kernelINS2_12policy_hub_t12policy_500_tEmN6thrust24THRUST_300001_SM_1000_NS8cuda_cub20__uninitialized_fill7functorINS7_10device_ptrIfEEfEEEEvT0_T1_)
        /*0080*/ 	.word	0x00000000


	//----- nvinfo : EIATTR_MIN_STACK_SIZE
	.align		4
.L_64:
        /*0084*/ 	.byte	0x04, 0x12
        /*0086*/ 	.short	(.L_66 - .L_65)
	.align		4
.L_65:
        /*0088*/ 	.word	index@(_ZN3cub18CUB_300001_SM_10006detail11EmptyKernelIvEEvv)
        /*008c*/ 	.word	0x00000000
.L_66:


//--------------------- .nv.compat                --------------------------
	.section	.nv.compat,"",@"SHT_CUDA_COMPAT_INFO"
	.align	4
        /*0000*/ 	.byte	0x02, 0x09, 0x00, 0x00, 0x02, 0x02, 0x01, 0x00, 0x02, 0x05, 0x05, 0x00, 0x03, 0x07, 0x01, 0x01
        /*0010*/ 	.byte	0x02, 0x03, 0x00, 0x00, 0x02, 0x06, 0x01, 0x00, 0x04, 0x0b, 0x08, 0x00, 0x09, 0x00, 0x00, 0x00
        /*0020*/ 	.byte	0x00, 0x00, 0x00, 0x00


//--------------------- .nv.info._ZN3cub18CUB_300001_SM_10006detail8for_each13static_kernelINS2_12policy_hub_t12policy_500_tElNS2_12op_wrapper_tIlN6thrust24THRUST_300001_SM_1000_NS12zip_functionI18arbitrary_functor2EENS8_12zip_iteratorIN4cuda3std3__45tupleIJNS8_6detail15normal_iteratorINS8_10device_ptrIfEEEESL_SL_SL_EEEEEEEEEvT0_T1_ --------------------------
	.section	.nv.info._ZN3cub18CUB_300001_SM_10006detail8for_each13static_kernelINS2_12policy_hub_t12policy_500_tElNS2_12op_wrapper_tIlN6thrust24THRUST_300001_SM_1000_NS12zip_functionI18arbitrary_functor2EENS8_12zip_iteratorIN4cuda3std3__45tupleIJNS8_6detail15normal_iteratorINS8_10device_ptrIfEEEESL_SL_SL_EEEEEEEEEvT0_T1_,"",@"SHT_CUDA_INFO"
	.sectionflags	@""
	.align	4


	//----- nvinfo : EIATTR_CUDA_API_VERSION
	.align		4
        /*0000*/ 	.byte	0x04, 0x37
        /*0002*/ 	.short	(.L_68 - .L_67)
.L_67:
        /*0004*/ 	.word	0x00000082


	//----- nvinfo : EIATTR_KPARAM_INFO
	.align		4
.L_68:
        /*0008*/ 	.byte	0x04, 0x17
        /*000a*/ 	.short	(.L_70 - .L_69)
.L_69:
        /*000c*/ 	.word	0x00000000
        /*0010*/ 	.short	0x0001
        /*0012*/ 	.short	0x0008
        /*0014*/ 	.byte	0x00, 0xf0, 0xa1, 0x00


	//----- nvinfo : EIATTR_KPARAM_INFO
	.align		4
.L_70:
        /*0018*/ 	.byte	0x04, 0x17
        /*001a*/ 	.short	(.L_72 - .L_71)
.L_71:
        /*001c*/ 	.word	0x00000000
        /*0020*/ 	.short	0x0000
        /*0022*/ 	.short	0x0000
        /*0024*/ 	.byte	0x00, 0xf0, 0x21, 0x00


	//----- nvinfo : EIATTR_SPARSE_MMA_MASK
	.align		4
.L_72:
        /*0028*/ 	.byte	0x03, 0x50
        /*002a*/ 	.short	0x0000


	//----- nvinfo : EIATTR_MAXREG_COUNT
	.align		4
        /*002c*/ 	.byte	0x03, 0x1b
        /*002e*/ 	.short	0x00ff


	//----- nvinfo : EIATTR_MERCURY_ISA_VERSION
	.align		4
        /*0030*/ 	.byte	0x03, 0x5f
        /*0032*/ 	.short	0x0101


	//----- nvinfo : EIATTR_VRC_CTA_INIT_COUNT
	.align		4
        /*0034*/ 	.byte	0x02, 0x4a
	.zero		1
	.zero		1


	//----- nvinfo : EIATTR_EXIT_INSTR_OFFSETS
	.align		4
        /*0038*/ 	.byte	0x04, 0x1c
        /*003a*/ 	.short	(.L_74 - .L_73)


	//   ....[0]....
.L_73:
        /*003c*/ 	.word	0x00000240


	//   ....[1]....
        /*0040*/ 	.word	0x00000450


	//   ....[2]....
        /*0044*/ 	.word	0x000005a0


	//----- nvinfo : EIATTR_MAX_THREADS
	.align		4
.L_74:
        /*0048*/ 	.byte	0x04, 0x05
        /*004a*/ 	.short	(.L_76 - .L_75)
.L_75:
        /*004c*/ 	.word	0x00000100
        /*0050*/ 	.word	0x00000001
        /*0054*/ 	.word	0x00000001


	//----- nvinfo : EIATTR_CRS_STACK_SIZE
	.align		4
.L_76:
        /*0058*/ 	.byte	0x04, 0x1e
        /*005a*/ 	.short	(.L_78 - .L_77)
.L_77:
        /*005c*/ 	.word	0x00000000


	//----- nvinfo : EIATTR_CBANK_PARAM_SIZE
	.align		4
.L_78:
        /*0060*/ 	.byte	0x03, 0x19
        /*0062*/ 	.short	0x0030


	//----- nvinfo : EIATTR_PARAM_CBANK
	.align		4
        /*0064*/ 	.byte	0x04, 0x0a
        /*0066*/ 	.short	(.L_80 - .L_79)
	.align		4
.L_79:
        /*0068*/ 	.word	index@(.nv.constant0._ZN3cub18CUB_300001_SM_10006detail8for_each13static_kernelINS2_12policy_hub_t12policy_500_tElNS2_12op_wrapper_tIlN6thrust24THRUST_300001_SM_1000_NS12zip_functionI18arbitrary_functor2EENS8_12zip_iteratorIN4cuda3std3__45tupleIJNS8_6detail15normal_iteratorINS8_10device_ptrIfEEEESL_SL_SL_EEEEEEEEEvT0_T1_)
        /*006c*/ 	.short	0x0380
        /*006e*/ 	.short	0x0030


	//----- nvinfo : EIATTR_SW_WAR
	.align		4
.L_80:
        /*0070*/ 	.byte	0x04, 0x36
        /*0072*/ 	.short	(.L_82 - .L_81)
.L_81:
        /*0074*/ 	.word	0x00000008
.L_82:


//--------------------- .nv.info._ZN3cub18CUB_300001_SM_10006detail8for_each13static_kernelINS2_12policy_hub_t12policy_500_tElNS2_12op_wrapper_tIl18arbitrary_functor1N6thrust24THRUST_300001_SM_1000_NS12zip_iteratorIN4cuda3std3__45tupleIJNS9_6detail15normal_iteratorINS9_10device_ptrIfEEEESJ_SJ_SJ_EEEEEEEEEvT0_T1_ --------------------------
	.section	.nv.info._ZN3cub18CUB_300001_SM_10006detail8for_each13static_kernelINS2_12policy_hub_t12policy_500_tElNS2_12op_wrapper_tIl18arbitrary_functor1N6thrust24THRUST_300001_SM_1000_NS12zip_iteratorIN4cuda3std3__45tupleIJNS9_6detail15normal_iteratorINS9_10device_ptrIfEEEESJ_SJ_SJ_EEEEEEEEEvT0_T1_,"",@"SHT_CUDA_INFO"
	.sectionflags	@""
	.align	4


	//----- nvinfo : EIATTR_CUDA_API_VERSION
	.align		4
        /*0000*/ 	.byte	0x04, 0x37
        /*0002*/ 	.short	(.L_84 - .L_83)
.L_83:
        /*0004*/ 	.word	0x00000082


	//----- nvinfo : EIATTR_KPARAM_INFO
	.align		4
.L_84:
        /*0008*/ 	.byte	0x04, 0x17
        /*000a*/ 	.short	(.L_86 - .L_85)
.L_85:
        /*000c*/ 	.word	0x00000000
        /*0010*/ 	.short	0x0001
        /*0012*/ 	.short	0x0008
        /*0014*/ 	.byte	0x00, 0xf0, 0xa1, 0x00


	//----- nvinfo : EIATTR_KPARAM_INFO
	.align		4
.L_86:
        /*0018*/ 	.byte	0x04, 0x17
        /*001a*/ 	.short	(.L_88 - .L_87)
.L_87:
        /*001c*/ 	.word	0x00000000
        /*0020*/ 	.short	0x0000
        /*0022*/ 	.short	0x0000
        /*0024*/ 	.byte	0x00, 0xf0, 0x21, 0x00


	//----- nvinfo : EIATTR_SPARSE_MMA_MASK
	.align		4
.L_88:
        /*0028*/ 	.byte	0x03, 0x50
        /*002a*/ 	.short	0x0000


	//----- nvinfo : EIATTR_MAXREG_COUNT
	.align		4
        /*002c*/ 	.byte	0x03, 0x1b
        /*002e*/ 	.short	0x00ff


	//----- nvinfo : EIATTR_MERCURY_ISA_VERSION
	.align		4
        /*0030*/ 	.byte	0x03, 0x5f
        /*0032*/ 	.short	0x0101


	//----- nvinfo : EIATTR_VRC_CTA_INIT_COUNT
	.align		4
        /*0034*/ 	.byte	0x02, 0x4a
	.zero		1
	.zero		1


	//----- nvinfo : EIATTR_EXIT_INSTR_OFFSETS
	.align		4
        /*0038*/ 	.byte	0x04, 0x1c
        /*003a*/ 	.short	(.L_90 - .L_89)


	//   ....[0]....
.L_89:
        /*003c*/ 	.word	0x00000240


	//   ....[1]....
        /*0040*/ 	.word	0x00000450


	//   ....[2]....
        /*0044*/ 	.word	0x000005a0


	//----- nvinfo : EIATTR_MAX_THREADS
	.align		4
.L_90:
        /*0048*/ 	.byte	0x04, 0x05
        /*004a*/ 	.short	(.L_92 - .L_91)
.L_91:
        /*004c*/ 	.word	0x00000100
        /*0050*/ 	.word	0x00000001
        /*0054*/ 	.word	0x00000001


	//----- nvinfo : EIATTR_CRS_STACK_SIZE
	.align		4
.L_92:
        /*0058*/ 	.byte	0x04, 0x1e
        /*005a*/ 	.short	(.L_94 - .L_93)
.L_93:
        /*005c*/ 	.word	0x00000000


	//----- nvinfo : EIATTR_CBANK_PARAM_SIZE
	.align		4
.L_94:
        /*0060*/ 	.byte	0x03, 0x19
        /*0062*/ 	.short	0x0030


	//----- nvinfo : EIATTR_PARAM_CBANK
	.align		4
        /*0064*/ 	.byte	0x04, 0x0a
        /*0066*/ 	.short	(.L_96 - .L_95)
	.align		4
.L_95:
        /*0068*/ 	.word	index@(.nv.constant0._ZN3cub18CUB_300001_SM_10006detail8for_each13static_kernelINS2_12policy_hub_t12policy_500_tElNS2_12op_wrapper_tIl18arbitrary_functor1N6thrust24THRUST_300001_SM_1000_NS12zip_iteratorIN4cuda3std3__45tupleIJNS9_6detail15normal_iteratorINS9_10device_ptrIfEEEESJ_SJ_SJ_EEEEEEEEEvT0_T1_)
        /*006c*/ 	.short	0x0380
        /*006e*/ 	.short	0x0030


	//----- nvinfo : EIATTR_SW_WAR
	.align		4
.L_96:
        /*0070*/ 	.byte	0x04, 0x36
        /*0072*/ 	.short	(.L_98 - .L_97)
.L_97:
        /*0074*/ 	.word	0x00000008
.L_98:


//--------------------- .nv.info._ZN3cub18CUB_300001_SM_10006detail8for_each13static_kernelINS2_12policy_hub_t12policy_500_tEmN6thrust24THRUST_300001_SM_1000_NS8cuda_cub20__uninitialized_fill7functorINS7_10device_ptrIfEEfEEEEvT0_T1_ --------------------------
	.section	.nv.info._ZN3cub18CUB_300001_SM_10006detail8for_each13static_kernelINS2_12policy_hub_t12policy_500_tEmN6thrust24THRUST_300001_SM_1000_NS8cuda_cub20__uninitialized_fill7functorINS7_10device_ptrIfEEfEEEEvT0_T1_,"",@"SHT_CUDA_INFO"
	.sectionflags	@""
	.align	4


	//----- nvinfo : EIATTR_CUDA_API_VERSION
	.align		4
        /*0000*/ 	.byte	0x04, 0x37
        /*0002*/ 	.short	(.L_100 - .L_99)
.L_99:
        /*0004*/ 	.word	0x00000082


	//----- nvinfo : EIATTR_KPARAM_INFO
	.align		4
.L_100:
        /*0008*/ 	.byte	0x04, 0x17
        /*000a*/ 	.short	(.L_102 - .L_101)
.L_101:
        /*000c*/ 	.word	0x00000000
        /*0010*/ 	.short	0x0001
        /*0012*/ 	.short	0x0008
        /*0014*/ 	.byte	0x00, 0xf0, 0x41, 0x00


	//----- nvinfo : EIATTR_KPARAM_INFO
	.align		4
.L_102:
        /*0018*/ 	.byte	0x04, 0x17
        /*001a*/ 	.short	(.L_104 - .L_103)
.L_103:
        /*001c*/ 	.word	0x00000000
        /*0020*/ 	.short	0x0000
        /*0022*/ 	.short	0x0000
        /*0024*/ 	.byte	0x00, 0xf0, 0x21, 0x00


	//----- nvinfo : EIATTR_SPARSE_MMA_MASK
	.align		4
.L_104:
        /*0028*/ 	.byte	0x03, 0x50
        /*002a*/ 	.short	0x0000


	//----- nvinfo : EIATTR_MAXREG_COUNT
	.align		4
        /*002c*/ 	.byte	0x03, 0x1b
        /*002e*/ 	.short	0x00ff


	//----- nvinfo : EIATTR_MERCURY_ISA_VERSION
	.align		4
        /*0030*/ 	.byte	0x03, 0x5f
        /*0032*/ 	.short	0x0101


	//----- nvinfo : EIATTR_VRC_CTA_INIT_COUNT
	.align		4
        /*0034*/ 	.byte	0x02, 0x4a
	.zero		1
	.zero		1


	//----- nvinfo : EIATTR_EXIT_INSTR_OFFSETS
	.align		4
        /*0038*/ 	.byte	0x04, 0x1c
        /*003a*/ 	.short	(.L_106 - .L_105)


	//   ....[0]....
.L_105:
        /*003c*/ 	.word	0x00000130


	//   ....[1]....
        /*0040*/ 	.word	0x00000230


	//   ....[2]....
        /*0044*/ 	.word	0x00000260


	//----- nvinfo : EIATTR_MAX_THREADS
	.align		4
.L_106:
        /*0048*/ 	.byte	0x04, 0x05
        /*004a*/ 	.short	(.L_108 - .L_107)
.L_107:
        /*004c*/ 	.word	0x00000100
        /*0050*/ 	.word	0x00000001
        /*0054*/ 	.word	0x00000001


	//----- nvinfo : EIATTR_CBANK_PARAM_SIZE
	.align		4
.L_108:
        /*0058*/ 	.byte	0x03, 0x19
        /*005a*/ 	.short	0x0018


	//----- nvinfo : EIATTR_PARAM_CBANK
	.align		4
        /*005c*/ 	.byte	0x04, 0x0a
        /*005e*/ 	.short	(.L_110 - .L_109)
	.align		4
.L_109:
        /*0060*/ 	.word	index@(.nv.constant0._ZN3cub18CUB_300001_SM_10006detail8for_each13static_kernelINS2_12policy_hub_t12policy_500_tEmN6thrust24THRUST_300001_SM_1000_NS8cuda_cub20__uninitialized_fill7functorINS7_10device_ptrIfEEfEEEEvT0_T1_)
        /*0064*/ 	.short	0x0380
        /*0066*/ 	.short	0x0018


	//----- nvinfo : EIATTR_SW_WAR
	.align		4
.L_110:
        /*0068*/ 	.byte	0x04, 0x36
        /*006a*/ 	.short	(.L_112 - .L_111)
.L_111:
        /*006c*/ 	.word	0x00000008
.L_112:


//--------------------- .nv.info._ZN3cub18CUB_300001_SM_10006detail11EmptyKernelIvEEvv --------------------------
	.section	.nv.info._ZN3cub18CUB_300001_SM_10006detail11EmptyKernelIvEEvv,"",@"SHT_CUDA_INFO"
	.sectionflags	@""
	.align	4


	//----- nvinfo : EIATTR_CUDA_API_VERSION
	.align		4
        /*0000*/ 	.byte	0x04, 0x37
        /*0002*/ 	.short	(.L_114 - .L_113)
.L_113:
        /*0004*/ 	.word	0x00000082


	//----- nvinfo : EIATTR_SPARSE_MMA_MASK
	.align		4
.L_114:
        /*0008*/ 	.byte	0x03, 0x50
        /*000a*/ 	.short	0x0000


	//----- nvinfo : EIATTR_MAXREG_COUNT
	.align		4
        /*000c*/ 	.byte	0x03, 0x1b
        /*000e*/ 	.short	0x00ff


	//----- nvinfo : EIATTR_MERCURY_ISA_VERSION
	.align		4
        /*0010*/ 	.byte	0x03, 0x5f
        /*0012*/ 	.short	0x0101


	//----- nvinfo : EIATTR_VRC_CTA_INIT_COUNT
	.align		4
        /*0014*/ 	.byte	0x02, 0x4a
	.zero		1
	.zero		1


	//----- nvinfo : EIATTR_EXIT_INSTR_OFFSETS
	.align		4
        /*0018*/ 	.byte	0x04, 0x1c
        /*001a*/ 	.short	(.L_116 - .L_115)


	//   ....[0]....
.L_115:
        /*001c*/ 	.word	0x00000010


	//----- nvinfo : EIATTR_SW_WAR
	.align		4
.L_116:
        /*0020*/ 	.byte	0x04, 0x36
        /*0022*/ 	.short	(.L_118 - .L_117)
.L_117:
        /*0024*/ 	.word	0x00000008
.L_118:


//--------------------- .nv.callgraph             --------------------------
	.section	.nv.callgraph,"",@"SHT_CUDA_CALLGRAPH"
	.align	4
	.sectionentsize	8
	.align		4
        /*0000*/ 	.word	0x00000000
	.align		4
        /*0004*/ 	.word	0xffffffff
	.align		4
        /*0008*/ 	.word	0x00000000
	.align		4
        /*000c*/ 	.word	0xfffffffe
	.align		4
        /*0010*/ 	.word	0x00000000
	.align		4
        /*0014*/ 	.word	0xfffffffd
	.align		4
        /*0018*/ 	.word	0x00000000
	.align		4
        /*001c*/ 	.word	0xfffffffc


//--------------------- .nv.constant4             --------------------------
	.section	.nv.constant4,"a",@progbits
	.align	8
	.align		8
.nv.constant4:
        /*0000*/ 	.dword	_ZN30_INTERNAL_bd287a3d_4_k_cu_main4cuda3std3__45__cpo5beginE
	.align		8
        /*0008*/ 	.dword	_ZN30_INTERNAL_bd287a3d_4_k_cu_main4cuda3std3__45__cpo3endE
	.align		8
        /*0010*/ 	.dword	_ZN30_INTERNAL_bd287a3d_4_k_cu_main4cuda3std3__45__cpo6cbeginE
	.align		8
        /*0018*/ 	.dword	_ZN30_INTERNAL_bd287a3d_4_k_cu_main4cuda3std3__45__cpo4cendE
	.align		8
        /*0020*/ 	.dword	_ZN30_INTERNAL_bd287a3d_4_k_cu_main4cuda3std3__45__cpo6rbeginE
	.align		8
        /*0028*/ 	.dword	_ZN30_INTERNAL_bd287a3d_4_k_cu_main4cuda3std3__45__cpo4rendE
	.align		8
        /*0030*/ 	.dword	_ZN30_INTERNAL_bd287a3d_4_k_cu_main4cuda3std3__45__cpo7crbeginE
	.align		8
        /*0038*/ 	.dword	_ZN30_INTERNAL_bd287a3d_4_k_cu_main4cuda3std3__45__cpo5crendE
	.align		8
        /*0040*/ 	.dword	_ZN30_INTERNAL_bd287a3d_4_k_cu_main4cuda3std3__432_GLOBAL__N__bd287a3d_4_k_cu_main6ignoreE
	.align		8
        /*0048*/ 	.dword	_ZN30_INTERNAL_bd287a3d_4_k_cu_main4cuda3std3__419piecewise_constructE
	.align		8
        /*0050*/ 	.dword	_ZN30_INTERNAL_bd287a3d_4_k_cu_main4cuda3std3__48in_placeE
	.align		8
        /*0058*/ 	.dword	_ZN30_INTERNAL_bd287a3d_4_k_cu_main4cuda3std3__420unreachable_sentinelE
	.align		8
        /*0060*/ 	.dword	_ZN30_INTERNAL_bd287a3d_4_k_cu_main4cuda3std3__47nulloptE
	.align		8
        /*0068*/ 	.dword	_ZN30_INTERNAL_bd287a3d_4_k_cu_main4cuda3std3__48unexpectE
	.align		8
        /*0070*/ 	.dword	_ZN30_INTERNAL_bd287a3d_4_k_cu_main4cuda3std6ranges3__45__cpo4swapE
	.align		8
        /*0078*/ 	.dword	_ZN30_INTERNAL_bd287a3d_4_k_cu_main4cuda3std6ranges3__45__cpo9iter_moveE
	.align		8
        /*0080*/ 	.dword	_ZN30_INTERNAL_bd287a3d_4_k_cu_main4cuda3std6ranges3__45__cpo5beginE
	.align		8
        /*0088*/ 	.dword	_ZN30_INTERNAL_bd287a3d_4_k_cu_main4cuda3std6ranges3__45__cpo3endE
	.align		8
        /*0090*/ 	.dword	_ZN30_INTERNAL_bd287a3d_4_k_cu_main4cuda3std6ranges3__45__cpo6cbeginE
	.align		8
        /*0098*/ 	.dword	_ZN30_INTERNAL_bd287a3d_4_k_cu_main4cuda3std6ranges3__45__cpo4cendE
	.align		8
        /*00a0*/ 	.dword	_ZN30_INTERNAL_bd287a3d_4_k_cu_main4cuda3std6ranges3__45__cpo7advanceE
	.align		8
        /*00a8*/ 	.dword	_ZN30_INTERNAL_bd287a3d_4_k_cu_main4cuda3std6ranges3__45__cpo9iter_swapE
	.align		8
        /*00b0*/ 	.dword	_ZN30_INTERNAL_bd287a3d_4_k_cu_main4cuda3std6ranges3__45__cpo4nextE
	.align		8
        /*00b8*/ 	.dword	_ZN30_INTERNAL_bd287a3d_4_k_cu_main4cuda3std6ranges3__45__cpo4prevE
	.align		8
        /*00c0*/ 	.dword	_ZN30_INTERNAL_bd287a3d_4_k_cu_main4cuda3std6ranges3__45__cpo4dataE
	.align		8
        /*00c8*/ 	.dword	_ZN30_INTERNAL_bd287a3d_4_k_cu_main4cuda3std6ranges3__45__cpo5cdataE
	.align		8
        /*00d0*/ 	.dword	_ZN30_INTERNAL_bd287a3d_4_k_cu_main4cuda3std6ranges3__45__cpo4sizeE
	.align		8
        /*00d8*/ 	.dword	_ZN30_INTERNAL_bd287a3d_4_k_cu_main4cuda3std6ranges3__45__cpo5ssizeE
	.align		8
        /*00e0*/ 	.dword	_ZN30_INTERNAL_bd287a3d_4_k_cu_main4cuda3std6ranges3__45__cpo8distanceE
	.align		8
        /*00e8*/ 	.dword	_ZN30_INTERNAL_bd287a3d_4_k_cu_main6thrust24THRUST_300001_SM_1000_NS8cuda_cub3parE
	.align		8
        /*00f0*/ 	.dword	_ZN30_INTERNAL_bd287a3d_4_k_cu_main6thrust24THRUST_300001_SM_1000_NS8cuda_cub10par_nosyncE
	.align		8
        /*00f8*/ 	.dword	_ZN30_INTERNAL_bd287a3d_4_k_cu_main6thrust24THRUST_300001_SM_1000_NS6system6detail10sequential3seqE
	.align		8
        /*0100*/ 	.dword	_ZN30_INTERNAL_bd287a3d_4_k_cu_main6thrust24THRUST_300001_SM_1000_NS12placeholders2_1E
	.align		8
        /*0108*/ 	.dword	_ZN30_INTERNAL_bd287a3d_4_k_cu_main6thrust24THRUST_300001_SM_1000_NS12placeholders2_2E
	.align		8
        /*0110*/ 	.dword	_ZN30_INTERNAL_bd287a3d_4_k_cu_main6thrust24THRUST_300001_SM_1000_NS12placeholders2_3E
	.align		8
        /*0118*/ 	.dword	_ZN30_INTERNAL_bd287a3d_4_k_cu_main6thrust24THRUST_300001_SM_1000_NS12placeholders2_4E
	.align		8
        /*0120*/ 	.dword	_ZN30_INTERNAL_bd287a3d_4_k_cu_main6thrust24THRUST_300001_SM_1000_NS12placeholders2_5E
	.align		8
        /*0128*/ 	.dword	_ZN30_INTERNAL_bd287a3d_4_k_cu_main6thrust24THRUST_300001_SM_1000_NS12placeholders2_6E
	.align		8
        /*0130*/ 	.dword	_ZN30_INTERNAL_bd287a3d_4_k_cu_main6thrust24THRUST_300001_SM_1000_NS12placeholders2_7E
	.align		8
        /*0138*/ 	.dword	_ZN30_INTERNAL_bd287a3d_4_k_cu_main6thrust24THRUST_300001_SM_1000_NS12placeholders2_8E
	.align		8
        /*0140*/ 	.dword	_ZN30_INTERNAL_bd287a3d_4_k_cu_main6thrust24THRUST_300001_SM_1000_NS12placeholders2_9E
	.align		8
        /*0148*/ 	.dword	_ZN30_INTERNAL_bd287a3d_4_k_cu_main6thrust24THRUST_300001_SM_1000_NS12placeholders3_10E
	.align		8
        /*0150*/ 	.dword	_ZN30_INTERNAL_bd287a3d_4_k_cu_main6thrust24THRUST_300001_SM_1000_NS3seqE


//--------------------- .text._ZN3cub18CUB_300001_SM_10006detail8for_each13static_kernelINS2_12policy_hub_t12policy_500_tElNS2_12op_wrapper_tIlN6thrust24THRUST_300001_SM_1000_NS12zip_functionI18arbitrary_functor2EENS8_12zip_iteratorIN4cuda3std3__45tupleIJNS8_6detail15normal_iteratorINS8_10device_ptrIfEEEESL_SL_SL_EEEEEEEEEvT0_T1_ --------------------------
	.section	.text._ZN3cub18CUB_300001_SM_10006detail8for_each13static_kernelINS2_12policy_hub_t12policy_500_tElNS2_12op_wrapper_tIlN6thrust24THRUST_300001_SM_1000_NS12zip_functionI18arbitrary_functor2EENS8_12zip_iteratorIN4cuda3std3__45tupleIJNS8_6detail15normal_iteratorINS8_10device_ptrIfEEEESL_SL_SL_EEEEEEEEEvT0_T1_,"ax",@progbits
	.align	128
        .global         _ZN3cub18CUB_300001_SM_10006detail8for_each13static_kernelINS2_12policy_hub_t12policy_500_tElNS2_12op_wrapper_tIlN6thrust24THRUST_300001_SM_1000_NS12zip_functionI18arbitrary_functor2EENS8_12zip_iteratorIN4cuda3std3__45tupleIJNS8_6detail15normal_iteratorINS8_10device_ptrIfEEEESL_SL_SL_EEEEEEEEEvT0_T1_
        .type           _ZN3cub18CUB_300001_SM_10006detail8for_each13static_kernelINS2_12policy_hub_t12policy_500_tElNS2_12op_wrapper_tIlN6thrust24THRUST_300001_SM_1000_NS12zip_functionI18arbitrary_functor2EENS8_12zip_iteratorIN4cuda3std3__45tupleIJNS8_6detail15normal_iteratorINS8_10device_ptrIfEEEESL_SL_SL_EEEEEEEEEvT0_T1_,@function
        .size           _ZN3cub18CUB_300001_SM_10006detail8for_each13static_kernelINS2_12policy_hub_t12policy_500_tElNS2_12op_wrapper_tIlN6thrust24THRUST_300001_SM_1000_NS12zip_functionI18arbitrary_functor2EENS8_12zip_iteratorIN4cuda3std3__45tupleIJNS8_6detail15normal_iteratorINS8_10device_ptrIfEEEESL_SL_SL_EEEEEEEEEvT0_T1_,(.L_x_11 - _ZN3cub18CUB_300001_SM_10006detail8for_each13static_kernelINS2_12policy_hub_t12policy_500_tElNS2_12op_wrapper_tIlN6thrust24THRUST_300001_SM_1000_NS12zip_functionI18arbitrary_functor2EENS8_12zip_iteratorIN4cuda3std3__45tupleIJNS8_6detail15normal_iteratorINS8_10device_ptrIfEEEESL_SL_SL_EEEEEEEEEvT0_T1_)
        .other          _ZN3cub18CUB_300001_SM_10006detail8for_each13static_kernelINS2_12policy_hub_t12policy_500_tElNS2_12op_wrapper_tIlN6thrust24THRUST_300001_SM_1000_NS12zip_functionI18arbitrary_functor2EENS8_12zip_iteratorIN4cuda3std3__45tupleIJNS8_6detail15normal_iteratorINS8_10device_ptrIfEEEESL_SL_SL_EEEEEEEEEvT0_T1_,@"STO_CUDA_ENTRY STV_DEFAULT"
_ZN3cub18CUB_300001_SM_10006detail8for_each13static_kernelINS2_12policy_hub_t12policy_500_tElNS2_12op_wrapper_tIlN6thrust24THRUST_300001_SM_1000_NS12zip_functionI18arbitrary_functor2EENS8_12zip_iteratorIN4cuda3std3__45tupleIJNS8_6detail15normal_iteratorINS8_10device_ptrIfEEEESL_SL_SL_EEEEEEEEEvT0_T1_:
.text._ZN3cub18CUB_300001_SM_10006detail8for_each13static_kernelINS2_12policy_hub_t12policy_500_tElNS2_12op_wrapper_tIlN6thrust24THRUST_300001_SM_1000_NS12zip_functionI18arbitrary_functor2EENS8_12zip_iteratorIN4cuda3std3__45tupleIJNS8_6detail15normal_iteratorINS8_10device_ptrIfEEEESL_SL_SL_EEEEEEEEEvT0_T1_:
[----:B------:R-:W-:Y:S08]  /*0000*/  LDC R1, c[0x0][0x37c] ;  /* 0x0000df00ff017b82 */ /* 0x000ff00000000800 */
[----:B------:R-:W0:Y:S01]  /*0010*/  S2UR UR4, SR_CTAID.X ;  /* 0x00000000000479c3 */ /* 0x000e220000002500 */
[----:B------:R-:W1:Y:S01]  /*0020*/  LDCU.64 UR6, c[0x0][0x380] ;  /* 0x00007000ff0677ac */ /* 0x000e620008000a00 */
[----:B------:R-:W2:Y:S01]  /*0030*/  LDCU.64 UR8, c[0x0][0x358] ;  /* 0x00006b00ff0877ac */ /* 0x000ea20008000a00 */
[----:B0-----:R-:W-:-:S04]  /*0040*/  UIMAD.WIDE.U32 UR4, UR4, 0x200, URZ ;  /* 0x00000200040478a5 */ /* 0x001fc8000f8e00ff */
[----:B-1----:R-:W-:-:S04]  /*0050*/  UIADD3 UR6, UP0, UPT, -UR4, UR6, URZ ;  /* 0x0000000604067290 */ /* 0x002fc8000ff1e1ff */
[----:B------:R-:W-:Y:S02]  /*0060*/  UIADD3.X UR7, UPT, UPT, ~UR5, UR7, URZ, UP0, !UPT ;  /* 0x0000000705077290 */ /* 0x000fe400087fe5ff */
[----:B------:R-:W-:-:S04]  /*0070*/  UISETP.GE.U32.AND UP0, UPT, UR6, 0x200, UPT ;  /* 0x000002000600788c */ /* 0x000fc8000bf06070 */
[----:B------:R-:W-:-:S09]  /*0080*/  UISETP.GE.AND.EX UP0, UPT, UR7, URZ, UPT, UP0 ;  /* 0x000000ff0700728c */ /* 0x000fd2000bf06300 */
[----:B--2---:R-:W-:Y:S05]  /*0090*/  BRA.U !UP0, `(.L_x_0) ;  /* 0x00000001086c7547 */ /* 0x004fea000b800000 */
[----:B------:R-:W0:Y:S01]  /*00a0*/  S2R R0, SR_TID.X ;  /* 0x0000000000007919 */ /* 0x000e220000002100 */
[----:B------:R-:W1:Y:S01]  /*00b0*/  LDCU.64 UR10, c[0x0][0x388] ;  /* 0x00007100ff0a77ac */ /* 0x000e620008000a00 */
[----:B------:R-:W2:Y:S01]  /*00c0*/  LDCU.128 UR12, c[0x0][0x390] ;  /* 0x00007200ff0c77ac */ /* 0x000ea20008000c00 */
[----:B0-----:R-:W-:-:S05]  /*00d0*/  IADD3 R0, P0, PT, R0, UR4, RZ ;  /* 0x0000000400007c10 */ /* 0x001fca000ff1e0ff */
[----:B------:R-:W-:Y:S02]  /*00e0*/  IMAD.X R9, RZ, RZ, UR5, P0 ;  /* 0x00000005ff097e24 */ /* 0x000fe400080e06ff */
[----:B------:R-:W-:-:S03]  /*00f0*/  IMAD.SHL.U32 R8, R0, 0x4, RZ ;  /* 0x0000000400087824 */ /* 0x000fc600078e00ff */
[----:B------:R-:W-:Y:S02]  /*0100*/  SHF.L.U64.HI R9, R0, 0x2, R9 ;  /* 0x0000000200097819 */ /* 0x000fe40000010209 */
[C---:B-1----:R-:W-:Y:S02]  /*0110*/  IADD3 R2, P0, PT, R8.reuse, UR10, RZ ;  /* 0x0000000a08027c10 */ /* 0x042fe4000ff1e0ff */
[C---:B--2---:R-:W-:Y:S02]  /*0120*/  IADD3 R4, P1, PT, R8.reuse, UR12, RZ ;  /* 0x0000000c08047c10 */ /* 0x044fe4000ff3e0ff */
[----:B------:R-:W-:Y:S02]  /*0130*/  IADD3 R6, P2, PT, R8, UR14, RZ ;  /* 0x0000000e08067c10 */ /* 0x000fe4000ff5e0ff */
[C---:B------:R-:W-:Y:S01]  /*0140*/  IADD3.X R3, PT, PT, R9.reuse, UR11, RZ, P0, !PT ;  /* 0x0000000b09037c10 */ /* 0x040fe200087fe4ff */
[----:B------:R-:W0:Y:S01]  /*0150*/  LDCU.64 UR10, c[0x0][0x3a0] ;  /* 0x00007400ff0a77ac */ /* 0x000e220008000a00 */
[----:B------:R-:W-:-:S02]  /*0160*/  IADD3.X R5, PT, PT, R9, UR13, RZ, P1, !PT ;  /* 0x0000000d09057c10 */ /* 0x000fc40008ffe4ff */
[----:B------:R-:W-:Y:S01]  /*0170*/  IADD3.X R7, PT, PT, R9, UR15, RZ, P2, !PT ;  /* 0x0000000f09077c10 */ /* 0x000fe200097fe4ff */
[----:B------:R-:W2:Y:S04]  /*0180*/  LDG.E R0, desc[UR8][R2.64] ;  /* 0x0000000802007981 */ /* 0x000ea8000c1e1900 */
[----:B------:R-:W2:Y:S04]  /*0190*/  LDG.E R11, desc[UR8][R4.64] ;  /* 0x00000008040b7981 */ /* 0x000ea8000c1e1900 */
[----:B------:R-:W2:Y:S01]  /*01a0*/  LDG.E R10, desc[UR8][R6.64] ;  /* 0x00000008060a7981 */ /* 0x000ea2000c1e1900 */
[----:B0-----:R-:W-:-:S04]  /*01b0*/  IADD3 R8, P0, PT, R8, UR10, RZ ;  /* 0x0000000a08087c10 */ /* 0x001fc8000ff1e0ff */
[----:B------:R-:W-:Y:S01]  /*01c0*/  IADD3.X R9, PT, PT, R9, UR11, RZ, P0, !PT ;  /* 0x0000000b09097c10 */ /* 0x000fe200087fe4ff */
[----:B--2---:R-:W-:-:S05]  /*01d0*/  FFMA R11, R11, R10, R0 ;  /* 0x0000000a0b0b7223 */ /* 0x004fca0000000000 */
[----:B------:R-:W-:Y:S04]  /*01e0*/  STG.E desc[UR8][R8.64], R11 ;  /* 0x0000000b08007986 */ /* 0x000fe8000c101908 */
[----:B------:R-:W2:Y:S04]  /*01f0*/  LDG.E R0, desc[UR8][R2.64+0x400] ;  /* 0x0004000802007981 */ /* 0x000ea8000c1e1900 */
[----:B------:R-:W2:Y:S04]  /*0200*/  LDG.E R13, desc[UR8][R4.64+0x400] ;  /* 0x00040008040d7981 */ /* 0x000ea8000c1e1900 */
[----:B------:R-:W2:Y:S02]  /*0210*/  LDG.E R10, desc[UR8][R6.64+0x400] ;  /* 0x00040008060a7981 */ /* 0x000ea4000c1e1900 */
[----:B--2---:R-:W-:-:S05]  /*0220*/  FFMA R13, R13, R10, R0 ;  /* 0x0000000a0d0d7223 */ /* 0x004fca0000000000 */
[----:B------:R-:W-:Y:S01]  /*0230*/  STG.E desc[UR8][R8.64+0x400], R13 ;  /* 0x0004000d08007986 */ /* 0x000fe2000c101908 */
[----:B------:R-:W-:Y:S05]  /*0240*/  EXIT ;  /* 0x000000000000794d */ /* 0x000fea0003800000 */
.L_x_0:
[----:B------:R-:W0:Y:S01]  /*0250*/  S2R R0, SR_TID.X ;  /* 0x0000000000007919 */ /* 0x000e220000002100 */
[----:B------:R-:W-:Y:S01]  /*0260*/  USHF.R.S32.HI UR7, URZ, 0x1f, UR6 ;  /* 0x0000001fff077899 */ /* 0x000fe20008011406 */
[----:B------:R-:W-:Y:S05]  /*0270*/  BSSY.RECONVERGENT B0, `(.L_x_1) ;  /* 0x000001d000007945 */ /* 0x000fea0003800200 */
[----:B------:R-:W-:Y:S01]  /*0280*/  IMAD.U32 R3, RZ, RZ, UR7 ;  /* 0x00000007ff037e24 */ /* 0x000fe2000f8e00ff */
[C---:B0-----:R-:W-:Y:S01]  /*0290*/  ISETP.LT.U32.AND P1, PT, R0.reuse, UR6, PT ;  /* 0x0000000600007c0c */ /* 0x041fe2000bf21070 */
[----:B------:R-:W-:-:S03]  /*02a0*/  VIADD R2, R0, 0x100 ;  /* 0x0000010000027836 */ /* 0x000fc60000000000 */
[----:B------:R-:W-:Y:S02]  /*02b0*/  ISETP.GT.AND.EX P1, PT, R3, RZ, PT, P1 ;  /* 0x000000ff0300720c */ /* 0x000fe40003f24310 */
[----:B------:R-:W-:Y:S01]  /*02c0*/  ISETP.LT.U32.AND P0, PT, R2, UR6, PT ;  /* 0x0000000602007c0c */ /* 0x000fe2000bf01070 */
[----:B------:R-:W-:-:S05]  /*02d0*/  IMAD.U32 R2, RZ, RZ, UR7 ;  /* 0x00000007ff027e24 */ /* 0x000fca000f8e00ff */
[----:B------:R-:W-:-:S05]  /*02e0*/  ISETP.GT.AND.EX P0, PT, R2, RZ, PT, P0 ;  /* 0x000000ff0200720c */ /* 0x000fca0003f04300 */
[----:B------:R-:W-:Y:S08]  /*02f0*/  @!P1 BRA `(.L_x_2) ;  /* 0x0000000000509947 */ /* 0x000ff00003800000 */
[----:B------:R-:W0:Y:S01]  /*0300*/  LDCU.128 UR12, c[0x0][0x390] ;  /* 0x00007200ff0c77ac */ /* 0x000e220008000c00 */
[----:B------:R-:W-:Y:S01]  /*0310*/  IADD3 R2, P1, PT, R0, UR4, RZ ;  /* 0x0000000400027c10 */ /* 0x000fe2000ff3e0ff */
[----:B------:R-:W1:Y:S04]  /*0320*/  LDCU.64 UR10, c[0x0][0x388] ;  /* 0x00007100ff0a77ac */ /* 0x000e680008000a00 */
[----:B------:R-:W-:Y:S02]  /*0330*/  IMAD.X R3, RZ, RZ, UR5, P1 ;  /* 0x00000005ff037e24 */ /* 0x000fe400088e06ff */
[----:B------:R-:W-:-:S03]  /*0340*/  IMAD.SHL.U32 R8, R2, 0x4, RZ ;  /* 0x0000000402087824 */ /* 0x000fc600078e00ff */
[----:B------:R-:W-:Y:S02]  /*0350*/  SHF.L.U64.HI R9, R2, 0x2, R3 ;  /* 0x0000000202097819 */ /* 0x000fe40000010203 */
[C---:B0-----:R-:W-:Y:S02]  /*0360*/  IADD3 R4, P2, PT, R8.reuse, UR12, RZ ;  /* 0x0000000c08047c10 */ /* 0x041fe4000ff5e0ff */
[C---:B------:R-:W-:Y:S02]  /*0370*/  IADD3 R6, P3, PT, R8.reuse, UR14, RZ ;  /* 0x0000000e08067c10 */ /* 0x040fe4000ff7e0ff */
[----:B-1----:R-:W-:Y:S02]  /*0380*/  IADD3 R2, P1, PT, R8, UR10, RZ ;  /* 0x0000000a08027c10 */ /* 0x002fe4000ff3e0ff */
[C---:B------:R-:W-:Y:S02]  /*0390*/  IADD3.X R5, PT, PT, R9.reuse, UR13, RZ, P2, !PT ;  /* 0x0000000d09057c10 */ /* 0x040fe400097fe4ff */
[C---:B------:R-:W-:Y:S01]  /*03a0*/  IADD3.X R3, PT, PT, R9.reuse, UR11, RZ, P1, !PT ;  /* 0x0000000b09037c10 */ /* 0x040fe20008ffe4ff */
[----:B------:R-:W0:Y:S01]  /*03b0*/  LDCU.64 UR10, c[0x0][0x3a0] ;  /* 0x00007400ff0a77ac */ /* 0x000e220008000a00 */
[----:B------:R-:W-:-:S02]  /*03c0*/  IADD3.X R7, PT, PT, R9, UR15, RZ, P3, !PT ;  /* 0x0000000f09077c10 */ /* 0x000fc40009ffe4ff */
[----:B------:R-:W2:Y:S04]  /*03d0*/  LDG.E R5, desc[UR8][R4.64] ;  /* 0x0000000804057981 */ /* 0x000ea8000c1e1900 */
[----:B------:R-:W2:Y:S04]  /*03e0*/  LDG.E R2, desc[UR8][R2.64] ;  /* 0x0000000802027981 */ /* 0x000ea8000c1e1900 */
[----:B------:R-:W2:Y:S01]  /*03f0*/  LDG.E R6, desc[UR8][R6.64] ;  /* 0x0000000806067981 */ /* 0x000ea2000c1e1900 */
[----:B0-----:R-:W-:-:S04]  /*0400*/  IADD3 R8, P1, PT, R8, UR10, RZ ;  /* 0x0000000a08087c10 */ /* 0x001fc8000ff3e0ff */
[----:B------:R-:W-:Y:S01]  /*0410*/  IADD3.X R9, PT, PT, R9, UR11, RZ, P1, !PT ;  /* 0x0000000b09097c10 */ /* 0x000fe20008ffe4ff */
[----:B--2---:R-:W-:-:S05]  /*0420*/  FFMA R11, R5, R6, R2 ;  /* 0x00000006050b7223 */ /* 0x004fca0000000002 */
[----:B------:R0:W-:Y:S03]  /*0430*/  STG.E desc[UR8][R8.64], R11 ;  /* 0x0000000b08007986 */ /* 0x0001e6000c101908 */
.L_x_2:
[----:B------:R-:W-:Y:S05]  /*0440*/  BSYNC.RECONVERGENT B0 ;  /* 0x0000000000007941 */ /* 0x000fea0003800200 */
.L_x_1:
[----:B------:R-:W-:Y:S05]  /*0450*/  @!P0 EXIT ;  /* 0x000000000000894d */ /* 0x000fea0003800000 */
[----:B------:R-:W1:Y:S01]  /*0460*/  LDCU.128 UR12, c[0x0][0x390] ;  /* 0x00007200ff0c77ac */ /* 0x000e620008000c00 */
[----:B------:R-:W-:Y:S01]  /*0470*/  IADD3 R0, P0, PT, R0, UR4, RZ ;  /* 0x0000000400007c10 */ /* 0x000fe2000ff1e0ff */
[----:B------:R-:W2:Y:S04]  /*0480*/  LDCU.64 UR6, c[0x0][0x388] ;  /* 0x00007100ff0677ac */ /* 0x000ea80008000a00 */
[----:B------:R-:W-:Y:S02]  /*0490*/  IMAD.X R3, RZ, RZ, UR5, P0 ;  /* 0x00000005ff037e24 */ /* 0x000fe400080e06ff */
[----:B0-----:R-:W-:-:S03]  /*04a0*/  IMAD.SHL.U32 R8, R0, 0x4, RZ ;  /* 0x0000000400087824 */ /* 0x001fc600078e00ff */
[----:B------:R-:W-:Y:S02]  /*04b0*/  SHF.L.U64.HI R0, R0, 0x2, R3 ;  /* 0x0000000200007819 */ /* 0x000fe40000010203 */
[C---:B-1----:R-:W-:Y:S02]  /*04c0*/  IADD3 R4, P1, PT, R8.reuse, UR12, RZ ;  /* 0x0000000c08047c10 */ /* 0x042fe4000ff3e0ff */
[C---:B------:R-:W-:Y:S02]  /*04d0*/  IADD3 R6, P2, PT, R8.reuse, UR14, RZ ;  /* 0x0000000e08067c10 */ /* 0x040fe4000ff5e0ff */
[----:B--2---:R-:W-:Y:S02]  /*04e0*/  IADD3 R2, P0, PT, R8, UR6, RZ ;  /* 0x0000000608027c10 */ /* 0x004fe4000ff1e0ff */
        /* <DEDUP_REMOVED lines=10> */
[----:B------:R-:W-:Y:S01]  /*0590*/  STG.E desc[UR8][R8.64+0x400], R11 ;  /* 0x0004000b08007986 */ /* 0x000fe2000c101908 */
[----:B------:R-:W-:Y:S05]  /*05a0*/  EXIT ;  /* 0x000000000000794d */ /* 0x000fea0003800000 */
.L_x_3:
[----:B------:R-:W-:-:S00]  /*05b0*/  BRA `(.L_x_3) ;  /* 0xfffffffc00fc7947 */ /* 0x000fc0000383ffff */
[----:B------:R-:W-:-:S00]  /*05c0*/  NOP ;  /* 0x0000000000007918 */ /* 0x000fc00000000000 */
        /* <DEDUP_REMOVED lines=11> */
.L_x_11:


//--------------------- .text._ZN3cub18CUB_300001_SM_10006detail8for_each13static_kernelINS2_12policy_hub_t12policy_500_tElNS2_12op_wrapper_tIl18arbitrary_functor1N6thrust24THRUST_300001_SM_1000_NS12zip_iteratorIN4cuda3std3__45tupleIJNS9_6detail15normal_iteratorINS9_10device_ptrIfEEEESJ_SJ_SJ_EEEEEEEEEvT0_T1_ --------------------------
	.section	.text._ZN3cub18CUB_300001_SM_10006detail8for_each13static_kernelINS2_12policy_hub_t12policy_500_tElNS2_12op_wrapper_tIl18arbitrary_functor1N6thrust24THRUST_300001_SM_1000_NS12zip_iteratorIN4cuda3std3__45tupleIJNS9_6detail15normal_iteratorINS9_10device_ptrIfEEEESJ_SJ_SJ_EEEEEEEEEvT0_T1_,"ax",@progbits
	.align	128
        .global         _ZN3cub18CUB_300001_SM_10006detail8for_each13static_kernelINS2_12policy_hub_t12policy_500_tElNS2_12op_wrapper_tIl18arbitrary_functor1N6thrust24THRUST_300001_SM_1000_NS12zip_iteratorIN4cuda3std3__45tupleIJNS9_6detail15normal_iteratorINS9_10device_ptrIfEEEESJ_SJ_SJ_EEEEEEEEEvT0_T1_
        .type           _ZN3cub18CUB_300001_SM_10006detail8for_each13static_kernelINS2_12policy_hub_t12policy_500_tElNS2_12op_wrapper_tIl18arbitrary_functor1N6thrust24THRUST_300001_SM_1000_NS12zip_iteratorIN4cuda3std3__45tupleIJNS9_6detail15normal_iteratorINS9_10device_ptrIfEEEESJ_SJ_SJ_EEEEEEEEEvT0_T1_,@function
        .size           _ZN3cub18CUB_300001_SM_10006detail8for_each13static_kernelINS2_12policy_hub_t12policy_500_tElNS2_12op_wrapper_tIl18arbitrary_functor1N6thrust24THRUST_300001_SM_1000_NS12zip_iteratorIN4cuda3std3__45tupleIJNS9_6detail15normal_iteratorINS9_10device_ptrIfEEEESJ_SJ_SJ_EEEEEEEEEvT0_T1_,(.L_x_12 - _ZN3cub18CUB_300001_SM_10006detail8for_each13static_kernelINS2_12policy_hub_t12policy_500_tElNS2_12op_wrapper_tIl18arbitrary_functor1N6thrust24THRUST_300001_SM_1000_NS12zip_iteratorIN4cuda3std3__45tupleIJNS9_6detail15normal_iteratorINS9_10device_ptrIfEEEESJ_SJ_SJ_EEEEEEEEEvT0_T1_)
        .other          _ZN3cub18CUB_300001_SM_10006detail8for_each13static_kernelINS2_12policy_hub_t12policy_500_tElNS2_12op_wrapper_tIl18arbitrary_functor1N6thrust24THRUST_300001_SM_1000_NS12zip_iteratorIN4cuda3std3__45tupleIJNS9_6detail15normal_iteratorINS9_10device_ptrIfEEEESJ_SJ_SJ_EEEEEEEEEvT0_T1_,@"STO_CUDA_ENTRY STV_DEFAULT"
_ZN3cub18CUB_300001_SM_10006detail8for_each13static_kernelINS2_12policy_hub_t12policy_500_tElNS2_12op_wrapper_tIl18arbitrary_functor1N6thrust24THRUST_300001_SM_1000_NS12zip_iteratorIN4cuda3std3__45tupleIJNS9_6detail15normal_iteratorINS9_10device_ptrIfEEEESJ_SJ_SJ_EEEEEEEEEvT0_T1_:
.text._ZN3cub18CUB_300001_SM_10006detail8for_each13static_kernelINS2_12policy_hub_t12policy_500_tElNS2_12op_wrapper_tIl18arbitrary_functor1N6thrust24THRUST_300001_SM_1000_NS12zip_iteratorIN4cuda3std3__45tupleIJNS9_6detail15normal_iteratorINS9_10device_ptrIfEEEESJ_SJ_SJ_EEEEEEEEEvT0_T1_:
        /* <DEDUP_REMOVED lines=37> */
.L_x_4:
        /* <DEDUP_REMOVED lines=31> */
.L_x_6:
[----:B------:R-:W-:Y:S05]  /*0440*/  BSYNC.RECONVERGENT B0 ;  /* 0x0000000000007941 */ /* 0x000fea0003800200 */
.L_x_5:
        /* <DEDUP_REMOVED lines=22> */
.L_x_7:
        /* <DEDUP_REMOVED lines=13> */
.L_x_12:


//--------------------- .text._ZN3cub18CUB_300001_SM_10006detail8for_each13static_kernelINS2_12policy_hub_t12policy_500_tEmN6thrust24THRUST_300001_SM_1000_NS8cuda_cub20__uninitialized_fill7functorINS7_10device_ptrIfEEfEEEEvT0_T1_ --------------------------
	.section	.text._ZN3cub18CUB_300001_SM_10006detail8for_each13static_kernelINS2_12policy_hub_t12policy_500_tEmN6thrust24THRUST_300001_SM_1000_NS8cuda_cub20__uninitialized_fill7functorINS7_10device_ptrIfEEfEEEEvT0_T1_,"ax",@progbits
	.align	128
        .global         _ZN3cub18CUB_300001_SM_10006detail8for_each13static_kernelINS2_12policy_hub_t12policy_500_tEmN6thrust24THRUST_300001_SM_1000_NS8cuda_cub20__uninitialized_fill7functorINS7_10device_ptrIfEEfEEEEvT0_T1_
        .type           _ZN3cub18CUB_300001_SM_10006detail8for_each13static_kernelINS2_12policy_hub_t12policy_500_tEmN6thrust24THRUST_300001_SM_1000_NS8cuda_cub20__uninitialized_fill7functorINS7_10device_ptrIfEEfEEEEvT0_T1_,@function
        .size           _ZN3cub18CUB_300001_SM_10006detail8for_each13static_kernelINS2_12policy_hub_t12policy_500_tEmN6thrust24THRUST_300001_SM_1000_NS8cuda_cub20__uninitialized_fill7functorINS7_10device_ptrIfEEfEEEEvT0_T1_,(.L_x_13 - _ZN3cub18CUB_300001_SM_10006detail8for_each13static_kernelINS2_12policy_hub_t12policy_500_tEmN6thrust24THRUST_300001_SM_1000_NS8cuda_cub20__uninitialized_fill7functorINS7_10device_ptrIfEEfEEEEvT0_T1_)
        .other          _ZN3cub18CUB_300001_SM_10006detail8for_each13static_kernelINS2_12policy_hub_t12policy_500_tEmN6thrust24THRUST_300001_SM_1000_NS8cuda_cub20__uninitialized_fill7functorINS7_10device_ptrIfEEfEEEEvT0_T1_,@"STO_CUDA_ENTRY STV_DEFAULT"
_ZN3cub18CUB_300001_SM_10006detail8for_each13static_kernelINS2_12policy_hub_t12policy_500_tEmN6thrust24THRUST_300001_SM_1000_NS8cuda_cub20__uninitialized_fill7functorINS7_10device_ptrIfEEfEEEEvT0_T1_:
.text._ZN3cub18CUB_300001_SM_10006detail8for_each13static_kernelINS2_12policy_hub_t12policy_500_tEmN6thrust24THRUST_300001_SM_1000_NS8cuda_cub20__uninitialized_fill7functorINS7_10device_ptrIfEEfEEEEvT0_T1_:
        /* <DEDUP_REMOVED lines=8> */
[----:B------:R-:W-:-:S09]  /*0080*/  UISETP.GE.U32.AND.EX UP0, UPT, UR7, URZ, UPT, UP0 ;  /* 0x000000ff0700728c */ /* 0x000fd2000bf06100 */
[----:B--2---:R-:W-:Y:S05]  /*0090*/  BRA.U !UP0, `(.L_x_8) ;  /* 0x0000000108287547 */ /* 0x004fea000b800000 */
[----:B------:R-:W0:Y:S01]  /*00a0*/  S2R R0, SR_TID.X ;  /* 0x0000000000007919 */ /* 0x000e220000002100 */
[----:B------:R-:W1:Y:S01]  /*00b0*/  LDCU.64 UR6, c[0x0][0x388] ;  /* 0x00007100ff0677ac */ /* 0x000e620008000a00 */
[----:B------:R-:W2:Y:S01]  /*00c0*/  LDC R5, c[0x0][0x390] ;  /* 0x0000e400ff057b82 */ /* 0x000ea20000000800 */
[----:B0-----:R-:W-:-:S05]  /*00d0*/  IADD3 R0, P0, PT, R0, UR4, RZ ;  /* 0x0000000400007c10 */ /* 0x001fca000ff1e0ff */
[----:B------:R-:W-:Y:S01]  /*00e0*/  IMAD.X R3, RZ, RZ, UR5, P0 ;  /* 0x00000005ff037e24 */ /* 0x000fe200080e06ff */
[----:B-1----:R-:W-:-:S04]  /*00f0*/  LEA R2, P0, R0, UR6, 0x2 ;  /* 0x0000000600027c11 */ /* 0x002fc8000f8010ff */
[----:B------:R-:W-:-:S05]  /*0100*/  LEA.HI.X R3, R0, UR7, R3, 0x2, P0 ;  /* 0x0000000700037c11 */ /* 0x000fca00080f1403 */
[----:B--2---:R-:W-:Y:S04]  /*0110*/  STG.E desc[UR8][R2.64], R5 ;  /* 0x0000000502007986 */ /* 0x004fe8000c101908 */
[----:B------:R-:W-:Y:S01]  /*0120*/  STG.E desc[UR8][R2.64+0x400], R5 ;  /* 0x0004000502007986 */ /* 0x000fe2000c101908 */
[----:B------:R-:W-:Y:S05]  /*0130*/  EXIT ;  /* 0x000000000000794d */ /* 0x000fea0003800000 */
.L_x_8:
[----:B------:R-:W0:Y:S01]  /*0140*/  S2R R0, SR_TID.X ;  /* 0x0000000000007919 */ /* 0x000e220000002100 */
[----:B------:R-:W-:Y:S01]  /*0150*/  IMAD.U32 R2, RZ, RZ, UR7 ;  /* 0x00000007ff027e24 */ /* 0x000fe2000f8e00ff */
[----:B------:R-:W1:Y:S01]  /*0160*/  LDCU.64 UR10, c[0x0][0x388] ;  /* 0x00007100ff0a77ac */ /* 0x000e620008000a00 */
[----:B------:R-:W-:Y:S01]  /*0170*/  IMAD.U32 R4, RZ, RZ, UR7 ;  /* 0x00000007ff047e24 */ /* 0x000fe2000f8e00ff */
[----:B0-----:R-:W-:-:S04]  /*0180*/  ISETP.LT.U32.AND P0, PT, R0, UR6, PT ;  /* 0x0000000600007c0c */ /* 0x001fc8000bf01070 */
[----:B------:R-:W-:Y:S01]  /*0190*/  ISETP.GT.U32.AND.EX P0, PT, R2, RZ, PT, P0 ;  /* 0x000000ff0200720c */ /* 0x000fe20003f04100 */
[C---:B------:R-:W-:Y:S01]  /*01a0*/  VIADD R2, R0.reuse, 0x100 ;  /* 0x0000010000027836 */ /* 0x040fe20000000000 */
[----:B------:R-:W-:-:S04]  /*01b0*/  IADD3 R0, P2, PT, R0, UR4, RZ ;  /* 0x0000000400007c10 */ /* 0x000fc8000ff5e0ff */
[----:B------:R-:W-:Y:S01]  /*01c0*/  ISETP.LT.U32.AND P1, PT, R2, UR6, PT ;  /* 0x0000000602007c0c */ /* 0x000fe2000bf21070 */
[----:B------:R-:W-:Y:S01]  /*01d0*/  IMAD.X R3, RZ, RZ, UR5, P2 ;  /* 0x00000005ff037e24 */ /* 0x000fe200090e06ff */
[----:B-1----:R-:W-:Y:S02]  /*01e0*/  LEA R2, P2, R0, UR10, 0x2 ;  /* 0x0000000a00027c11 */ /* 0x002fe4000f8410ff */
[----:B------:R-:W-:Y:S02]  /*01f0*/  ISETP.GT.U32.AND.EX P1, PT, R4, RZ, PT, P1 ;  /* 0x000000ff0400720c */ /* 0x000fe40003f24110 */
[----:B------:R-:W-:Y:S01]  /*0200*/  LEA.HI.X R3, R0, UR11, R3, 0x2, P2 ;  /* 0x0000000b00037c11 */ /* 0x000fe200090f1403 */
[----:B------:R-:W0:Y:S04]  /*0210*/  @P0 LDC R5, c[0x0][0x390] ;  /* 0x0000e400ff050b82 */ /* 0x000e280000000800 */
[----:B0-----:R0:W-:Y:S06]  /*0220*/  @P0 STG.E desc[UR8][R2.64], R5 ;  /* 0x0000000502000986 */ /* 0x0011ec000c101908 */
[----:B------:R-:W-:Y:S05]  /*0230*/  @!P1 EXIT ;  /* 0x000000000000994d */ /* 0x000fea0003800000 */
[----:B0-----:R-:W0:Y:S02]  /*0240*/  LDC R5, c[0x0][0x390] ;  /* 0x0000e400ff057b82 */ /* 0x001e240000000800 */
[----:B0-----:R-:W-:Y:S01]  /*0250*/  STG.E desc[UR8][R2.64+0x400], R5 ;  /* 0x0004000502007986 */ /* 0x001fe2000c101908 */
[----:B------:R-:W-:Y:S05]  /*0260*/  EXIT ;  /* 0x000000000000794d */ /* 0x000fea0003800000 */
.L_x_9:
        /* <DEDUP_REMOVED lines=9> */
.L_x_13:


//--------------------- .text._ZN3cub18CUB_300001_SM_10006detail11EmptyKernelIvEEvv --------------------------
	.section	.text._ZN3cub18CUB_300001_SM_10006detail11EmptyKernelIvEEvv,"ax",@progbits
	.align	128
        .global         _ZN3cub18CUB_300001_SM_10006detail11EmptyKernelIvEEvv
        .type           _ZN3cub18CUB_300001_SM_10006detail11EmptyKernelIvEEvv,@function
        .size           _ZN3cub18CUB_300001_SM_10006detail11EmptyKernelIvEEvv,(.L_x_14 - _ZN3cub18CUB_300001_SM_10006detail11EmptyKernelIvEEvv)
        .other          _ZN3cub18CUB_300001_SM_10006detail11EmptyKernelIvEEvv,@"STO_CUDA_ENTRY STV_DEFAULT"
_ZN3cub18CUB_300001_SM_10006detail11EmptyKernelIvEEvv:
.text._ZN3cub18CUB_300001_SM_10006detail11EmptyKernelIvEEvv:
[----:B------:R-:W-:Y:S01]  /*0000*/  LDC R1, c[0x0][0x37c] ;  /* 0x0000df00ff017b82 */ /* 0x000fe20000000800 */
[----:B------:R-:W-:Y:S05]  /*0010*/  EXIT ;  /* 0x000000000000794d */ /* 0x000fea0003800000 */
.L_x_10:
        /* <DEDUP_REMOVED lines=14> */
.L_x_14:


//--------------------- .nv.shared.reserved.0     --------------------------
	.section	.nv.shared.reserved.0,"aw",@nobits
	.weak		__nv_reservedSMEM_offset_0_alias
	.size		__nv_reservedSMEM_offset_0_alias, 0, 64
	.other		__nv_reservedSMEM_offset_0_alias,@"STO_CUDA_RESERVED_SHARED STV_DEFAULT"
__nv_reservedSMEM_offset_0_alias:
	.zero		0
	.zero		64


//--------------------- .nv.global                --------------------------
	.section	.nv.global,"aw",@nobits
.nv.global:
	.type		_ZN30_INTERNAL_bd287a3d_4_k_cu_main6thrust24THRUST_300001_SM_1000_NS3seqE,@object
	.size		_ZN30_INTERNAL_bd287a3d_4_k_cu_main6thrust24THRUST_300001_SM_1000_NS3seqE,(_ZN30_INTERNAL_bd287a3d_4_k_cu_main4cuda3std3__48in_placeE - _ZN30_INTERNAL_bd287a3d_4_k_cu_main6thrust24THRUST_300001_SM_1000_NS3seqE)
_ZN30_INTERNAL_bd287a3d_4_k_cu_main6thrust24THRUST_300001_SM_1000_NS3seqE:
	.zero		1
	.type		_ZN30_INTERNAL_bd287a3d_4_k_cu_main4cuda3std3__48in_placeE,@object
	.size		_ZN30_INTERNAL_bd287a3d_4_k_cu_main4cuda3std3__48in_placeE,(_ZN30_INTERNAL_bd287a3d_4_k_cu_main4cuda3std6ranges3__45__cpo4sizeE - _ZN30_INTERNAL_bd287a3d_4_k_cu_main4cuda3std3__48in_placeE)
_ZN30_INTERNAL_bd287a3d_4_k_cu_main4cuda3std3__48in_placeE:
	.zero		1
	.type		_ZN30_INTERNAL_bd287a3d_4_k_cu_main4cuda3std6ranges3__45__cpo4sizeE,@object
	.size		_ZN30_INTERNAL_bd287a3d_4_k_cu_main4cuda3std6ranges3__45__cpo4sizeE,(_ZN30_INTERNAL_bd287a3d_4_k_cu_main6thrust24THRUST_300001_SM_1000_NS12placeholders2_3E - _ZN30_INTERNAL_bd287a3d_4_k_cu_main4cuda3std6ranges3__45__cpo4sizeE)
_ZN30_INTERNAL_bd287a3d_4_k_cu_main4cuda3std6ranges3__45__cpo4sizeE:
	.zero		1
	.type		_ZN30_INTERNAL_bd287a3d_4_k_cu_main6thrust24THRUST_300001_SM_1000_NS12placeholders2_3E,@object
	.size		_ZN30_INTERNAL_bd287a3d_4_k_cu_main6thrust24THRUST_300001_SM_1000_NS12placeholders2_3E,(_ZN30_INTERNAL_bd287a3d_4_k_cu_main4cuda3std3__45__cpo6cbeginE - _ZN30_INTERNAL_bd287a3d_4_k_cu_main6thrust24THRUST_300001_SM_1000_NS12placeholders2_3E)
_ZN30_INTERNAL_bd287a3d_4_k_cu_main6thrust24THRUST_300001_SM_1000_NS12placeholders2_3E:
	.zero		1
	.type		_ZN30_INTERNAL_bd287a3d_4_k_cu_main4cuda3std3__45__cpo6cbeginE,@object
	.size		_ZN30_INTERNAL_bd287a3d_4_k_cu_main4cuda3std3__45__cpo6cbeginE,(_ZN30_INTERNAL_bd287a3d_4_k_cu_main4cuda3std6ranges3__45__cpo6cbeginE - _ZN30_INTERNAL_bd287a3d_4_k_cu_main4cuda3std3__45__cpo6cbeginE)
_ZN30_INTERNAL_bd287a3d_4_k_cu_main4cuda3std3__45__cpo6cbeginE:
	.zero		1
	.type		_ZN30_INTERNAL_bd287a3d_4_k_cu_main4cuda3std6ranges3__45__cpo6cbeginE,@object
	.size		_ZN30_INTERNAL_bd287a3d_4_k_cu_main4cuda3std6ranges3__45__cpo6cbeginE,(_ZN30_INTERNAL_bd287a3d_4_k_cu_main6thrust24THRUST_300001_SM_1000_NS12placeholders2_7E - _ZN30_INTERNAL_bd287a3d_4_k_cu_main4cuda3std6ranges3__45__cpo6cbeginE)
_ZN30_INTERNAL_bd287a3d_4_k_cu_main4cuda3std6ranges3__45__cpo6cbeginE:
	.zero		1
	.type		_ZN30_INTERNAL_bd287a3d_4_k_cu_main6thrust24THRUST_300001_SM_1000_NS12placeholders2_7E,@object
	.size		_ZN30_INTERNAL_bd287a3d_4_k_cu_main6thrust24THRUST_300001_SM_1000_NS12placeholders2_7E,(_ZN30_INTERNAL_bd287a3d_4_k_cu_main4cuda3std3__45__cpo7crbeginE - _ZN30_INTERNAL_bd287a3d_4_k_cu_main6thrust24THRUST_300001_SM_1000_NS12placeholders2_7E)
_ZN30_INTERNAL_bd287a3d_4_k_cu_main6thrust24THRUST_300001_SM_1000_NS12placeholders2_7E:
	.zero		1
	.type		_ZN30_INTERNAL_bd287a3d_4_k_cu_main4cuda3std3__45__cpo7crbeginE,@object
	.size		_ZN30_INTERNAL_bd287a3d_4_k_cu_main4cuda3std3__45__cpo7crbeginE,(_ZN30_INTERNAL_bd287a3d_4_k_cu_main4cuda3std6ranges3__45__cpo4nextE - _ZN30_INTERNAL_bd287a3d_4_k_cu_main4cuda3std3__45__cpo7crbeginE)
_ZN30_INTERNAL_bd287a3d_4_k_cu_main4cuda3std3__45__cpo7crbeginE:
	.zero		1
	.type		_ZN30_INTERNAL_bd287a3d_4_k_cu_main4cuda3std6ranges3__45__cpo4nextE,@object
	.size		_ZN30_INTERNAL_bd287a3d_4_k_cu_main4cuda3std6ranges3__45__cpo4nextE,(_ZN30_INTERNAL_bd287a3d_4_k_cu_main4cuda3std6ranges3__45__cpo4swapE - _ZN30_INTERNAL_bd287a3d_4_k_cu_main4cuda3std6ranges3__45__cpo4nextE)
_ZN30_INTERNAL_bd287a3d_4_k_cu_main4cuda3std6ranges3__45__cpo4nextE:
	.zero		1
	.type		_ZN30_INTERNAL_bd287a3d_4_k_cu_main4cuda3std6ranges3__45__cpo4swapE,@object
	.size		_ZN30_INTERNAL_bd287a3d_4_k_cu_main4cuda3std6ranges3__45__cpo4swapE,(_ZN30_INTERNAL_bd287a3d_4_k_cu_main6thrust24THRUST_300001_SM_1000_NS8cuda_cub10par_nosyncE - _ZN30_INTERNAL_bd287a3d_4_k_cu_main4cuda3std6ranges3__45__cpo4swapE)
_ZN30_INTERNAL_bd287a3d_4_k_cu_main4cuda3std6ranges3__45__cpo4swapE:
	.zero		1
	.type		_ZN30_INTERNAL_bd287a3d_4_k_cu_main6thrust24THRUST_300001_SM_1000_NS8cuda_cub10par_nosyncE,@object
	.size		_ZN30_INTERNAL_bd287a3d_4_k_cu_main6thrust24THRUST_300001_SM_1000_NS8cuda_cub10par_nosyncE,(_ZN30_INTERNAL_bd287a3d_4_k_cu_main6thrust24THRUST_300001_SM_1000_NS12placeholders2_9E - _ZN30_INTERNAL_bd287a3d_4_k_cu_main6thrust24THRUST_300001_SM_1000_NS8cuda_cub10par_nosyncE)
_ZN30_INTERNAL_bd287a3d_4_k_cu_main6thrust24THRUST_300001_SM_1000_NS8cuda_cub10par_nosyncE:
	.zero		1
	.type		_ZN30_INTERNAL_bd287a3d_4_k_cu_main6thrust24THRUST_300001_SM_1000_NS12placeholders2_9E,@object
	.size		_ZN30_INTERNAL_bd287a3d_4_k_cu_main6thrust24THRUST_300001_SM_1000_NS12placeholders2_9E,(_ZN30_INTERNAL_bd287a3d_4_k_cu_main4cuda3std3__432_GLOBAL__N__bd287a3d_4_k_cu_main6ignoreE - _ZN30_INTERNAL_bd287a3d_4_k_cu_main6thrust24THRUST_300001_SM_1000_NS12placeholders2_9E)
_ZN30_INTERNAL_bd287a3d_4_k_cu_main6thrust24THRUST_300001_SM_1000_NS12placeholders2_9E:
	.zero		1
	.type		_ZN30_INTERNAL_bd287a3d_4_k_cu_main4cuda3std3__432_GLOBAL__N__bd287a3d_4_k_cu_main6ignoreE,@object
	.size		_ZN30_INTERNAL_bd287a3d_4_k_cu_main4cuda3std3__432_GLOBAL__N__bd287a3d_4_k_cu_main6ignoreE,(_ZN30_INTERNAL_bd287a3d_4_k_cu_main4cuda3std6ranges3__45__cpo4dataE - _ZN30_INTERNAL_bd287a3d_4_k_cu_main4cuda3std3__432_GLOBAL__N__bd287a3d_4_k_cu_main6ignoreE)
_ZN30_INTERNAL_bd287a3d_4_k_cu_main4cuda3std3__432_GLOBAL__N__bd287a3d_4_k_cu_main6ignoreE:
	.zero		1
	.type		_ZN30_INTERNAL_bd287a3d_4_k_cu_main4cuda3std6ranges3__45__cpo4dataE,@object
	.size		_ZN30_INTERNAL_bd287a3d_4_k_cu_main4cuda3std6ranges3__45__cpo4dataE,(_ZN30_INTERNAL_bd287a3d_4_k_cu_main6thrust24THRUST_300001_SM_1000_NS12placeholders2_1E - _ZN30_INTERNAL_bd287a3d_4_k_cu_main4cuda3std6ranges3__45__cpo4dataE)
_ZN30_INTERNAL_bd287a3d_4_k_cu_main4cuda3std6ranges3__45__cpo4dataE:
	.zero		1
	.type		_ZN30_INTERNAL_bd287a3d_4_k_cu_main6thrust24THRUST_300001_SM_1000_NS12placeholders2_1E,@object
	.size		_ZN30_INTERNAL_bd287a3d_4_k_cu_main6thrust24THRUST_300001_SM_1000_NS12placeholders2_1E,(_ZN30_INTERNAL_bd287a3d_4_k_cu_main4cuda3std3__45__cpo5beginE - _ZN30_INTERNAL_bd287a3d_4_k_cu_main6thrust24THRUST_300001_SM_1000_NS12placeholders2_1E)
_ZN30_INTERNAL_bd287a3d_4_k_cu_main6thrust24THRUST_300001_SM_1000_NS12placeholders2_1E:
	.zero		1
	.type		_ZN30_INTERNAL_bd287a3d_4_k_cu_main4cuda3std3__45__cpo5beginE,@object
	.size		_ZN30_INTERNAL_bd287a3d_4_k_cu_main4cuda3std3__45__cpo5beginE,(_ZN30_INTERNAL_bd287a3d_4_k_cu_main4cuda3std6ranges3__45__cpo5beginE - _ZN30_INTERNAL_bd287a3d_4_k_cu_main4cuda3std3__45__cpo5beginE)
_ZN30_INTERNAL_bd287a3d_4_k_cu_main4cuda3std3__45__cpo5beginE:
	.zero		1
	.type		_ZN30_INTERNAL_bd287a3d_4_k_cu_main4cuda3std6ranges3__45__cpo5beginE,@object
	.size		_ZN30_INTERNAL_bd287a3d_4_k_cu_main4cuda3std6ranges3__45__cpo5beginE,(_ZN30_INTERNAL_bd287a3d_4_k_cu_main6thrust24THRUST_300001_SM_1000_NS12placeholders2_5E - _ZN30_INTERNAL_bd287a3d_4_k_cu_main4cuda3std6ranges3__45__cpo5beginE)
_ZN30_INTERNAL_bd287a3d_4_k_cu_main4cuda3std6ranges3__45__cpo5beginE:
	.zero		1
	.type		_ZN30_INTERNAL_bd287a3d_4_k_cu_main6thrust24THRUST_300001_SM_1000_NS12placeholders2_5E,@object
	.size		_ZN30_INTERNAL_bd287a3d_4_k_cu_main6thrust24THRUST_300001_SM_1000_NS12placeholders2_5E,(_ZN30_INTERNAL_bd287a3d_4_k_cu_main4cuda3std3__45__cpo6rbeginE - _ZN30_INTERNAL_bd287a3d_4_k_cu_main6thrust24THRUST_300001_SM_1000_NS12placeholders2_5E)
_ZN30_INTERNAL_bd287a3d_4_k_cu_main6thrust24THRUST_300001_SM_1000_NS12placeholders2_5E:
	.zero		1
	.type		_ZN30_INTERNAL_bd287a3d_4_k_cu_main4cuda3std3__45__cpo6rbeginE,@object
	.size		_ZN30_INTERNAL_bd287a3d_4_k_cu_main4cuda3std3__45__cpo6rbeginE,(_ZN30_INTERNAL_bd287a3d_4_k_cu_main4cuda3std6ranges3__45__cpo7advanceE - _ZN30_INTERNAL_bd287a3d_4_k_cu_main4cuda3std3__45__cpo6rbeginE)
_ZN30_INTERNAL_bd287a3d_4_k_cu_main4cuda3std3__45__cpo6rbeginE:
	.zero		1
	.type		_ZN30_INTERNAL_bd287a3d_4_k_cu_main4cuda3std6ranges3__45__cpo7advanceE,@object
	.size		_ZN30_INTERNAL_bd287a3d_4_k_cu_main4cuda3std6ranges3__45__cpo7advanceE,(_ZN30_INTERNAL_bd287a3d_4_k_cu_main4cuda3std3__47nulloptE - _ZN30_INTERNAL_bd287a3d_4_k_cu_main4cuda3std6ranges3__45__cpo7advanceE)
_ZN30_INTERNAL_bd287a3d_4_k_cu_main4cuda3std6ranges3__45__cpo7advanceE:
	.zero		1
	.type		_ZN30_INTERNAL_bd287a3d_4_k_cu_main4cuda3std3__47nulloptE,@object
	.size		_ZN30_INTERNAL_bd287a3d_4_k_cu_main4cuda3std3__47nulloptE,(_ZN30_INTERNAL_bd287a3d_4_k_cu_main4cuda3std6ranges3__45__cpo8distanceE - _ZN30_INTERNAL_bd287a3d_4_k_cu_main4cuda3std3__47nulloptE)
_ZN30_INTERNAL_bd287a3d_4_k_cu_main4cuda3std3__47nulloptE:
	.zero		1
	.type		_ZN30_INTERNAL_bd287a3d_4_k_cu_main4cuda3std6ranges3__45__cpo8distanceE,@object
	.size		_ZN30_INTERNAL_bd287a3d_4_k_cu_main4cuda3std6ranges3__45__cpo8distanceE,(_ZN30_INTERNAL_bd287a3d_4_k_cu_main6thrust24THRUST_300001_SM_1000_NS12placeholders3_10E - _ZN30_INTERNAL_bd287a3d_4_k_cu_main4cuda3std6ranges3__45__cpo8distanceE)
_ZN30_INTERNAL_bd287a3d_4_k_cu_main4cuda3std6ranges3__45__cpo8distanceE:
	.zero		1
	.type		_ZN30_INTERNAL_bd287a3d_4_k_cu_main6thrust24THRUST_300001_SM_1000_NS12placeholders3_10E,@object
	.size		_ZN30_INTERNAL_bd287a3d_4_k_cu_main6thrust24THRUST_300001_SM_1000_NS12placeholders3_10E,(_ZN30_INTERNAL_bd287a3d_4_k_cu_main4cuda3std3__419piecewise_constructE - _ZN30_INTERNAL_bd287a3d_4_k_cu_main6thrust24THRUST_300001_SM_1000_NS12placeholders3_10E)
_ZN30_INTERNAL_bd287a3d_4_k_cu_main6thrust24THRUST_300001_SM_1000_NS12placeholders3_10E:
	.zero		1
	.type		_ZN30_INTERNAL_bd287a3d_4_k_cu_main4cuda3std3__419piecewise_constructE,@object
	.size		_ZN30_INTERNAL_bd287a3d_4_k_cu_main4cuda3std3__419piecewise_constructE,(_ZN30_INTERNAL_bd287a3d_4_k_cu_main4cuda3std6ranges3__45__cpo5cdataE - _ZN30_INTERNAL_bd287a3d_4_k_cu_main4cuda3std3__419piecewise_constructE)
_ZN30_INTERNAL_bd287a3d_4_k_cu_main4cuda3std3__419piecewise_constructE:
	.zero		1
	.type		_ZN30_INTERNAL_bd287a3d_4_k_cu_main4cuda3std6ranges3__45__cpo5cdataE,@object
	.size		_ZN30_INTERNAL_bd287a3d_4_k_cu_main4cuda3std6ranges3__45__cpo5cdataE,(_ZN30_INTERNAL_bd287a3d_4_k_cu_main6thrust24THRUST_300001_SM_1000_NS12placeholders2_2E - _ZN30_INTERNAL_bd287a3d_4_k_cu_main4cuda3std6ranges3__45__cpo5cdataE)
_ZN30_INTERNAL_bd287a3d_4_k_cu_main4cuda3std6ranges3__45__cpo5cdataE:
	.zero		1
	.type		_ZN30_INTERNAL_bd287a3d_4_k_cu_main6thrust24THRUST_300001_SM_1000_NS12placeholders2_2E,@object
	.size		_ZN30_INTERNAL_bd287a3d_4_k_cu_main6thrust24THRUST_300001_SM_1000_NS12placeholders2_2E,(_ZN30_INTERNAL_bd287a3d_4_k_cu_main4cuda3std3__45__cpo3endE - _ZN30_INTERNAL_bd287a3d_4_k_cu_main6thrust24THRUST_300001_SM_1000_NS12placeholders2_2E)
_ZN30_INTERNAL_bd287a3d_4_k_cu_main6thrust24THRUST_300001_SM_1000_NS12placeholders2_2E:
	.zero		1
	.type		_ZN30_INTERNAL_bd287a3d_4_k_cu_main4cuda3std3__45__cpo3endE,@object
	.size		_ZN30_INTERNAL_bd287a3d_4_k_cu_main4cuda3std3__45__cpo3endE,(_ZN30_INTERNAL_bd287a3d_4_k_cu_main4cuda3std6ranges3__45__cpo3endE - _ZN30_INTERNAL_bd287a3d_4_k_cu_main4cuda3std3__45__cpo3endE)
_ZN30_INTERNAL_bd287a3d_4_k_cu_main4cuda3std3__45__cpo3endE:
	.zero		1
	.type		_ZN30_INTERNAL_bd287a3d_4_k_cu_main4cuda3std6ranges3__45__cpo3endE,@object
	.size		_ZN30_INTERNAL_bd287a3d_4_k_cu_main4cuda3std6ranges3__45__cpo3endE,(_ZN30_INTERNAL_bd287a3d_4_k_cu_main6thrust24THRUST_300001_SM_1000_NS12placeholders2_6E - _ZN30_INTERNAL_bd287a3d_4_k_cu_main4cuda3std6ranges3__45__cpo3endE)
_ZN30_INTERNAL_bd287a3d_4_k_cu_main4cuda3std6ranges3__45__cpo3endE:
	.zero		1
	.type		_ZN30_INTERNAL_bd287a3d_4_k_cu_main6thrust24THRUST_300001_SM_1000_NS12placeholders2_6E,@object
	.size		_ZN30_INTERNAL_bd287a3d_4_k_cu_main6thrust24THRUST_300001_SM_1000_NS12placeholders2_6E,(_ZN30_INTERNAL_bd287a3d_4_k_cu_main4cuda3std3__45__cpo4rendE - _ZN30_INTERNAL_bd287a3d_4_k_cu_main6thrust24THRUST_300001_SM_1000_NS12placeholders2_6E)
_ZN30_INTERNAL_bd287a3d_4_k_cu_main6thrust24THRUST_300001_SM_1000_NS12placeholders2_6E:
	.zero		1
	.type		_ZN30_INTERNAL_bd287a3d_4_k_cu_main4cuda3std3__45__cpo4rendE,@object
	.size		_ZN30_INTERNAL_bd287a3d_4_k_cu_main4cuda3std3__45__cpo4rendE,(_ZN30_INTERNAL_bd287a3d_4_k_cu_main4cuda3std6ranges3__45__cpo9iter_swapE - _ZN30_INTERNAL_bd287a3d_4_k_cu_main4cuda3std3__45__cpo4rendE)
_ZN30_INTERNAL_bd287a3d_4_k_cu_main4cuda3std3__45__cpo4rendE:
	.zero		1
	.type		_ZN30_INTERNAL_bd287a3d_4_k_cu_main4cuda3std6ranges3__45__cpo9iter_swapE,@object
	.size		_ZN30_INTERNAL_bd287a3d_4_k_cu_main4cuda3std6ranges3__45__cpo9iter_swapE,(_ZN30_INTERNAL_bd287a3d_4_k_cu_main4cuda3std3__48unexpectE - _ZN30_INTERNAL_bd287a3d_4_k_cu_main4cuda3std6ranges3__45__cpo9iter_swapE)
_ZN30_INTERNAL_bd287a3d_4_k_cu_main4cuda3std6ranges3__45__cpo9iter_swapE:
	.zero		1
	.type		_ZN30_INTERNAL_bd287a3d_4_k_cu_main4cuda3std3__48unexpectE,@object
	.size		_ZN30_INTERNAL_bd287a3d_4_k_cu_main4cuda3std3__48unexpectE,(_ZN30_INTERNAL_bd287a3d_4_k_cu_main6thrust24THRUST_300001_SM_1000_NS8cuda_cub3parE - _ZN30_INTERNAL_bd287a3d_4_k_cu_main4cuda3std3__48unexpectE)
_ZN30_INTERNAL_bd287a3d_4_k_cu_main4cuda3std3__48unexpectE:
	.zero		1
	.type		_ZN30_INTERNAL_bd287a3d_4_k_cu_main6thrust24THRUST_300001_SM_1000_NS8cuda_cub3parE,@object
	.size		_ZN30_INTERNAL_bd287a3d_4_k_cu_main6thrust24THRUST_300001_SM_1000_NS8cuda_cub3parE,(_ZN30_INTERNAL_bd287a3d_4_k_cu_main6thrust24THRUST_300001_SM_1000_NS12placeholders2_4E - _ZN30_INTERNAL_bd287a3d_4_k_cu_main6thrust24THRUST_300001_SM_1000_NS8cuda_cub3parE)
_ZN30_INTERNAL_bd287a3d_4_k_cu_main6thrust24THRUST_300001_SM_1000_NS8cuda_cub3parE:
	.zero		1
	.type		_ZN30_INTERNAL_bd287a3d_4_k_cu_main6thrust24THRUST_300001_SM_1000_NS12placeholders2_4E,@object
	.size		_ZN30_INTERNAL_bd287a3d_4_k_cu_main6thrust24THRUST_300001_SM_1000_NS12placeholders2_4E,(_ZN30_INTERNAL_bd287a3d_4_k_cu_main4cuda3std3__45__cpo4cendE - _ZN30_INTERNAL_bd287a3d_4_k_cu_main6thrust24THRUST_300001_SM_1000_NS12placeholders2_4E)
_ZN30_INTERNAL_bd287a3d_4_k_cu_main6thrust24THRUST_300001_SM_1000_NS12placeholders2_4E:
	.zero		1
	.type		_ZN30_INTERNAL_bd287a3d_4_k_cu_main4cuda3std3__45__cpo4cendE,@object
	.size		_ZN30_INTERNAL_bd287a3d_4_k_cu_main4cuda3std3__45__cpo4cendE,(_ZN30_INTERNAL_bd287a3d_4_k_cu_main4cuda3std6ranges3__45__cpo4cendE - _ZN30_INTERNAL_bd287a3d_4_k_cu_main4cuda3std3__45__cpo4cendE)
_ZN30_INTERNAL_bd287a3d_4_k_cu_main4cuda3std3__45__cpo4cendE:
	.zero		1
	.type		_ZN30_INTERNAL_bd287a3d_4_k_cu_main4cuda3std6ranges3__45__cpo4cendE,@object
	.size		_ZN30_INTERNAL_bd287a3d_4_k_cu_main4cuda3std6ranges3__45__cpo4cendE,(_ZN30_INTERNAL_bd287a3d_4_k_cu_main4cuda3std3__420unreachable_sentinelE - _ZN30_INTERNAL_bd287a3d_4_k_cu_main4cuda3std6ranges3__45__cpo4cendE)
_ZN30_INTERNAL_bd287a3d_4_k_cu_main4cuda3std6ranges3__45__cpo4cendE:
	.zero		1
	.type		_ZN30_INTERNAL_bd287a3d_4_k_cu_main4cuda3std3__420unreachable_sentinelE,@object
	.size		_ZN30_INTERNAL_bd287a3d_4_k_cu_main4cuda3std3__420unreachable_sentinelE,(_ZN30_INTERNAL_bd287a3d_4_k_cu_main4cuda3std6ranges3__45__cpo5ssizeE - _ZN30_INTERNAL_bd287a3d_4_k_cu_main4cuda3std3__420unreachable_sentinelE)
_ZN30_INTERNAL_bd287a3d_4_k_cu_main4cuda3std3__420unreachable_sentinelE:
	.zero		1
	.type		_ZN30_INTERNAL_bd287a3d_4_k_cu_main4cuda3std6ranges3__45__cpo5ssizeE,@object
	.size		_ZN30_INTERNAL_bd287a3d_4_k_cu_main4cuda3std6ranges3__45__cpo5ssizeE,(_ZN30_INTERNAL_bd287a3d_4_k_cu_main6thrust24THRUST_300001_SM_1000_NS12placeholders2_8E - _ZN30_INTERNAL_bd287a3d_4_k_cu_main4cuda3std6ranges3__45__cpo5ssizeE)
_ZN30_INTERNAL_bd287a3d_4_k_cu_main4cuda3std6ranges3__45__cpo5ssizeE:
	.zero		1
	.type		_ZN30_INTERNAL_bd287a3d_4_k_cu_main6thrust24THRUST_300001_SM_1000_NS12placeholders2_8E,@object
	.size		_ZN30_INTERNAL_bd287a3d_4_k_cu_main6thrust24THRUST_300001_SM_1000_NS12placeholders2_8E,(_ZN30_INTERNAL_bd287a3d_4_k_cu_main4cuda3std3__45__cpo5crendE - _ZN30_INTERNAL_bd287a3d_4_k_cu_main6thrust24THRUST_300001_SM_1000_NS12placeholders2_8E)
_ZN30_INTERNAL_bd287a3d_4_k_cu_main6thrust24THRUST_300001_SM_1000_NS12placeholders2_8E:
	.zero		1
	.type		_ZN30_INTERNAL_bd287a3d_4_k_cu_main4cuda3std3__45__cpo5crendE,@object
	.size		_ZN30_INTERNAL_bd287a3d_4_k_cu_main4cuda3std3__45__cpo5crendE,(_ZN30_INTERNAL_bd287a3d_4_k_cu_main4cuda3std6ranges3__45__cpo4prevE - _ZN30_INTERNAL_bd287a3d_4_k_cu_main4cuda3std3__45__cpo5crendE)
_ZN30_INTERNAL_bd287a3d_4_k_cu_main4cuda3std3__45__cpo5crendE:
	.zero		1
	.type		_ZN30_INTERNAL_bd287a3d_4_k_cu_main4cuda3std6ranges3__45__cpo4prevE,@object
	.size		_ZN30_INTERNAL_bd287a3d_4_k_cu_main4cuda3std6ranges3__45__cpo4prevE,(_ZN30_INTERNAL_bd287a3d_4_k_cu_main4cuda3std6ranges3__45__cpo9iter_moveE - _ZN30_INTERNAL_bd287a3d_4_k_cu_main4cuda3std6ranges3__45__cpo4prevE)
_ZN30_INTERNAL_bd287a3d_4_k_cu_main4cuda3std6ranges3__45__cpo4prevE:
	.zero		1
	.type		_ZN30_INTERNAL_bd287a3d_4_k_cu_main4cuda3std6ranges3__45__cpo9iter_moveE,@object
	.size		_ZN30_INTERNAL_bd287a3d_4_k_cu_main4cuda3std6ranges3__45__cpo9iter_moveE,(_ZN30_INTERNAL_bd287a3d_4_k_cu_main6thrust24THRUST_300001_SM_1000_NS6system6detail10sequential3seqE - _ZN30_INTERNAL_bd287a3d_4_k_cu_main4cuda3std6ranges3__45__cpo9iter_moveE)
_ZN30_INTERNAL_bd287a3d_4_k_cu_main4cuda3std6ranges3__45__cpo9iter_moveE:
	.zero		1
	.type		_ZN30_INTERNAL_bd287a3d_4_k_cu_main6thrust24THRUST_300001_SM_1000_NS6system6detail10sequential3seqE,@object
	.size		_ZN30_INTERNAL_bd287a3d_4_k_cu_main6thrust24THRUST_300001_SM_1000_NS6system6detail10sequential3seqE,(.L_31 - _ZN30_INTERNAL_bd287a3d_4_k_cu_main6thrust24THRUST_300001_SM_1000_NS6system6detail10sequential3seqE)
_ZN30_INTERNAL_bd287a3d_4_k_cu_main6thrust24THRUST_300001_SM_1000_NS6system6detail10sequential3seqE:
	.zero		1
.L_31:


//--------------------- .nv.constant0._ZN3cub18CUB_300001_SM_10006detail8for_each13static_kernelINS2_12policy_hub_t12policy_500_tElNS2_12op_wrapper_tIlN6thrust24THRUST_300001_SM_1000_NS12zip_functionI18arbitrary_functor2EENS8_12zip_iteratorIN4cuda3std3__45tupleIJNS8_6detail15normal_iteratorINS8_10device_ptrIfEEEESL_SL_SL_EEEEEEEEEvT0_T1_ --------------------------
	.section	.nv.constant0._ZN3cub18CUB_300001_SM_10006detail8for_each13static_kernelINS2_12policy_hub_t12policy_500_tElNS2_12op_wrapper_tIlN6thrust24THRUST_300001_SM_1000_NS12zip_functionI18arbitrary_functor2EENS8_12zip_iteratorIN4cuda3std3__45tupleIJNS8_6detail15normal_iteratorINS8_10device_ptrIfEEEESL_SL_SL_EEEEEEEEEvT0_T1_,"a",@progbits
	.sectionflags	@""
	.align	4
.nv.constant0._ZN3cub18CUB_300001_SM_10006detail8for_each13static_kernelINS2_12policy_hub_t12policy_500_tElNS2_12op_wrapper_tIlN6thrust24THRUST_300001_SM_1000_NS12zip_functionI18arbitrary_functor2EENS8_12zip_iteratorIN4cuda3std3__45tupleIJNS8_6detail15normal_iteratorINS8_10device_ptrIfEEEESL_SL_SL_EEEEEEEEEvT0_T1_:
	.zero		944


//--------------------- .nv.constant0._ZN3cub18CUB_300001_SM_10006detail8for_each13static_kernelINS2_12policy_hub_t12policy_500_tElNS2_12op_wrapper_tIl18arbitrary_functor1N6thrust24THRUST_300001_SM_1000_NS12zip_iteratorIN4cuda3std3__45tupleIJNS9_6detail15normal_iteratorINS9_10device_ptrIfEEEESJ_SJ_SJ_EEEEEEEEEvT0_T1_ --------------------------
	.section	.nv.constant0._ZN3cub18CUB_300001_SM_10006detail8for_each13static_kernelINS2_12policy_hub_t12policy_500_tElNS2_12op_wrapper_tIl18arbitrary_functor1N6thrust24THRUST_300001_SM_1000_NS12zip_iteratorIN4cuda3std3__45tupleIJNS9_6detail15normal_iteratorINS9_10device_ptrIfEEEESJ_SJ_SJ_EEEEEEEEEvT0_T1_,"a",@progbits
	.sectionflags	@""
	.align	4
.nv.constant0._ZN3cub18CUB_300001_SM_10006detail8for_each13static_kernelINS2_12policy_hub_t12policy_500_tElNS2_12op_wrapper_tIl18arbitrary_functor1N6thrust24THRUST_300001_SM_1000_NS12zip_iteratorIN4cuda3std3__45tupleIJNS9_6detail15normal_iteratorINS9_10device_ptrIfEEEESJ_SJ_SJ_EEEEEEEEEvT0_T1_:
	.zero		944


//--------------------- .nv.constant0._ZN3cub18CUB_300001_SM_10006detail8for_each13static_kernelINS2_12policy_hub_t12policy_500_tEmN6thrust24THRUST_300001_SM_1000_NS8cuda_cub20__uninitialized_fill7functorINS7_10device_ptrIfEEfEEEEvT0_T1_ --------------------------
	.section	.nv.constant0._ZN3cub18CUB_300001_SM_10006detail8for_each13static_kernelINS2_12policy_hub_t12policy_500_tEmN6thrust24THRUST_300001_SM_1000_NS8cuda_cub20__uninitialized_fill7functorINS7_10device_ptrIfEEfEEEEvT0_T1_,"a",@progbits
	.sectionflags	@""
	.align	4
.nv.constant0._ZN3cub18CUB_300001_SM_10006detail8for_each13static_kernelINS2_12policy_hub_t12policy_500_tEmN6thrust24THRUST_300001_SM_1000_NS8cuda_cub20__uninitialized_fill7functorINS7_10device_ptrIfEEfEEEEvT0_T1_:
	.zero		920


//--------------------- .nv.constant0._ZN3cub18CUB_300001_SM_10006detail11EmptyKernelIvEEvv --------------------------
	.section	.nv.constant0._ZN3cub18CUB_300001_SM_10006detail11EmptyKernelIvEEvv,"a",@progbits
	.sectionflags	@""
	.align	4
.nv.constant0._ZN3cub18CUB_300001_SM_10006detail11EmptyKernelIvEEvv:
	.zero		896


//--------------------- SYMBOLS --------------------------

	.type		.nv.reservedSmem.offset0,@object
	.size		.nv.reservedSmem.offset0,0x4
